// auto-generated by cutlass_sweep.gemm — config: {"arch": "sm_100", "cluster_m": 1, "cluster_n": 1, "dtype": "fp16", "stages": 4, "tile_k": 64, "tile_m": 64, "tile_n": 256}
#include "cutlass/cutlass.h"
#include "cutlass/gemm/collective/collective_builder.hpp"
#include "cutlass/gemm/device/gemm_universal_adapter.h"
#include "cutlass/gemm/kernel/gemm_universal.hpp"
#include "cutlass/epilogue/collective/collective_builder.hpp"

using ElemA = cutlass::half_t;
using ElemB = cutlass::half_t;
using ElemCD = cutlass::half_t;
using Acc  = float;
using TileShape    = cute::Shape<cute::_64, cute::_256, cute::_64>;
using ClusterShape = cute::Shape<cute::_1, cute::_1, cute::_1>;

using CollectiveEpilogue = typename cutlass::epilogue::collective::CollectiveBuilder<
    cutlass::arch::Sm100, cutlass::arch::OpClassTensorOp,
    TileShape, ClusterShape,
    cutlass::epilogue::collective::EpilogueTileAuto,
    Acc, Acc,
    ElemCD, cutlass::layout::RowMajor, 128 / cutlass::sizeof_bits<ElemCD>::value,
    ElemCD, cutlass::layout::RowMajor, 128 / cutlass::sizeof_bits<ElemCD>::value,
    cutlass::epilogue::collective::EpilogueScheduleAuto
  >::CollectiveOp;

using CollectiveMainloop = typename cutlass::gemm::collective::CollectiveBuilder<
    cutlass::arch::Sm100, cutlass::arch::OpClassTensorOp,
    ElemA, cutlass::layout::RowMajor, 128 / cutlass::sizeof_bits<ElemA>::value,
    ElemB, cutlass::layout::ColumnMajor, 128 / cutlass::sizeof_bits<ElemB>::value,
    Acc,
    TileShape, ClusterShape,
    cutlass::gemm::collective::StageCount<4>,
    cutlass::gemm::collective::KernelScheduleAuto
  >::CollectiveOp;

using GemmKernel = cutlass::gemm::kernel::GemmUniversal<
    cute::Shape<int,int,int,int>,
    CollectiveMainloop,
    CollectiveEpilogue
>;
using Gemm = cutlass::gemm::device::GemmUniversalAdapter<GemmKernel>;

// Force the device kernel symbol into the cubin without needing a host main.
auto* _anchor = &cutlass::device_kernel<GemmKernel>;


// ===== COMPILED SASS (sm_100a) =====

	.target	sm_100a

	.elftype	@"ET_EXEC"


//--------------------- .note.nv.tkinfo           --------------------------
	.section	.note.nv.tkinfo,"",@"SHT_NOTE"
	.sectionflags	@"SHF_NOTE_NV_TKINFO"
	.tkinfo
        /*0018*/ 	.word	0x00000002
        /*0030*/ 	.string	""
        /*0030*/ 	.string	"ptxas"
        /*0030*/ 	.string	"Cuda compilation tools, release 13.0, V13.0.88"
        /*0030*/ 	.string	"Build cuda_13.0.r13.0/compiler.36424714_0"
        /*0030*/ 	.string	"-arch sm_100a -m 64 "



//--------------------- .note.nv.cuinfo           --------------------------
	.section	.note.nv.cuinfo,"",@"SHT_NOTE"
	.sectionflags	@"SHF_NOTE_NV_CUINFO"
        /*0018*/ 	.short	0x0002
        /*001a*/ 	.short	0x0064
        /*001c*/ 	.short	0x0082
	.zero		2


//--------------------- .nv.info                  --------------------------
	.section	.nv.info,"",@"SHT_CUDA_INFO"
	.align	4


	//----- nvinfo : EIATTR_REGCOUNT
	.align		4
        /*0000*/ 	.byte	0x04, 0x2f
        /*0002*/ 	.short	(.L_19 - .L_18)
	.align		4
.L_18:
        /*0004*/ 	.word	index@(_ZN7cutlass13device_kernelINS_4gemm6kernel13GemmUniversalIN4cute5tupleIJiiiiEEENS1_10collective13CollectiveMmaINS1_35MainloopSm100TmaUmmaWarpSpecializedILi4ELi2ELi4ENS5_IJNS4_1CILi1EEESB_SB_EEEEENS5_IJNSA_ILi64EEENSA_ILi256EEESE_EEENS_6half_tENS5_IJlSB_lEEESH_SI_NS4_8TiledMMAINS4_8MMA_AtomIJNS4_20SM100_MMA_F16BF16_SSISH_SH_fLi64ELi256ELNS4_4UMMA5MajorE0ELSN_0ELNSM_7ScaleInE0ELSO_0EEEEEENS4_6LayoutISC_NS5_IJNSA_ILi0EEESS_SS_EEEEENS5_IJNS4_10UnderscoreESV_SV_EEEEENS4_13SM90_TMA_LOADENS4_14ComposedLayoutINS4_7SwizzleILi3ELi4ELi3EEENS4_18smem_ptr_flag_bitsILi16EEENSR_INS5_IJNSA_ILi8EEESE_EEENS5_IJSE_SB_EEEEEEEvNS4_8identityESY_S18_vS19_EENS_8epilogue10collective18CollectiveEpilogueINS1B_23Sm100TmaWarpSpecializedILi4ELi2ELi32ELb1ELb0EEEJSG_NS5_IJNSR_ISE_SB_EES1G_EEESH_SI_SH_SI_NS1B_6fusion15FusionCallbacksIS1F_NS1I_17LinearCombinationISH_fSH_fLNS_15FloatRoundStyleE2EEESG_S1H_JEEENS4_5SM1004TMEM4LOAD26SM100_TMEM_LOAD_16dp256b8xESY_S18_NS4_17SM75_U32x4_LDSM_NENS4_14SM90_TMA_STOREES18_NS4_17SM90_U32x4_STSM_NENS4_39AutoVectorizingCopyWithAssumedAlignmentILi128EEEEEEvvEEEEvNT_6ParamsE)
        /*0008*/ 	.word	0x00000070


	//----- nvinfo : EIATTR_FRAME_SIZE
	.align		4
.L_19:
        /*000c*/ 	.byte	0x04, 0x11
        /*000e*/ 	.short	(.L_21 - .L_20)
	.align		4
.L_20:
        /*0010*/ 	.word	index@($__internal_2_$__cuda_sm10x_tcgen05_guardrail_trap_unallocated_columns_being_dealloced)
        /*0014*/ 	.word	0x00000000


	//----- nvinfo : EIATTR_FRAME_SIZE
	.align		4
.L_21:
        /*0018*/ 	.byte	0x04, 0x11
        /*001a*/ 	.short	(.L_23 - .L_22)
	.align		4
.L_22:
        /*001c*/ 	.word	index@($__internal_1_$__cuda_sm10x_tcgen05_guardrail_trap_phase_invalid_during_alloc)
        /*0020*/ 	.word	0x00000000


	//----- nvinfo : EIATTR_FRAME_SIZE
	.align		4
.L_23:
        /*0024*/ 	.byte	0x04, 0x11
        /*0026*/ 	.short	(.L_25 - .L_24)
	.align		4
.L_24:
        /*0028*/ 	.word	index@($__internal_0_$__cuda_sm10x_tcgen05_guardrail_trap_col_being_dealloced_not_returned_by_alloc)
        /*002c*/ 	.word	0x00000000


	//----- nvinfo : EIATTR_FRAME_SIZE
	.align		4
.L_25:
        /*0030*/ 	.byte	0x04, 0x11
        /*0032*/ 	.short	(.L_27 - .L_26)
	.align		4
.L_26:
        /*0034*/ 	.word	index@(_ZN7cutlass13device_kernelINS_4gemm6kernel13GemmUniversalIN4cute5tupleIJiiiiEEENS1_10collective13CollectiveMmaINS1_35MainloopSm100TmaUmmaWarpSpecializedILi4ELi2ELi4ENS5_IJNS4_1CILi1EEESB_SB_EEEEENS5_IJNSA_ILi64EEENSA_ILi256EEESE_EEENS_6half_tENS5_IJlSB_lEEESH_SI_NS4_8TiledMMAINS4_8MMA_AtomIJNS4_20SM100_MMA_F16BF16_SSISH_SH_fLi64ELi256ELNS4_4UMMA5MajorE0ELSN_0ELNSM_7ScaleInE0ELSO_0EEEEEENS4_6LayoutISC_NS5_IJNSA_ILi0EEESS_SS_EEEEENS5_IJNS4_10UnderscoreESV_SV_EEEEENS4_13SM90_TMA_LOADENS4_14ComposedLayoutINS4_7SwizzleILi3ELi4ELi3EEENS4_18smem_ptr_flag_bitsILi16EEENSR_INS5_IJNSA_ILi8EEESE_EEENS5_IJSE_SB_EEEEEEEvNS4_8identityESY_S18_vS19_EENS_8epilogue10collective18CollectiveEpilogueINS1B_23Sm100TmaWarpSpecializedILi4ELi2ELi32ELb1ELb0EEEJSG_NS5_IJNSR_ISE_SB_EES1G_EEESH_SI_SH_SI_NS1B_6fusion15FusionCallbacksIS1F_NS1I_17LinearCombinationISH_fSH_fLNS_15FloatRoundStyleE2EEESG_S1H_JEEENS4_5SM1004TMEM4LOAD26SM100_TMEM_LOAD_16dp256b8xESY_S18_NS4_17SM75_U32x4_LDSM_NENS4_14SM90_TMA_STOREES18_NS4_17SM90_U32x4_STSM_NENS4_39AutoVectorizingCopyWithAssumedAlignmentILi128EEEEEEvvEEEEvNT_6ParamsE)
        /*0038*/ 	.word	0x00000000


	//----- nvinfo : EIATTR_MIN_STACK_SIZE
	.align		4
.L_27:
        /*003c*/ 	.byte	0x04, 0x12
        /*003e*/ 	.short	(.L_29 - .L_28)
	.align		4
.L_28:
        /*0040*/ 	.word	index@(_ZN7cutlass13device_kernelINS_4gemm6kernel13GemmUniversalIN4cute5tupleIJiiiiEEENS1_10collective13CollectiveMmaINS1_35MainloopSm100TmaUmmaWarpSpecializedILi4ELi2ELi4ENS5_IJNS4_1CILi1EEESB_SB_EEEEENS5_IJNSA_ILi64EEENSA_ILi256EEESE_EEENS_6half_tENS5_IJlSB_lEEESH_SI_NS4_8TiledMMAINS4_8MMA_AtomIJNS4_20SM100_MMA_F16BF16_SSISH_SH_fLi64ELi256ELNS4_4UMMA5MajorE0ELSN_0ELNSM_7ScaleInE0ELSO_0EEEEEENS4_6LayoutISC_NS5_IJNSA_ILi0EEESS_SS_EEEEENS5_IJNS4_10UnderscoreESV_SV_EEEEENS4_13SM90_TMA_LOADENS4_14ComposedLayoutINS4_7SwizzleILi3ELi4ELi3EEENS4_18smem_ptr_flag_bitsILi16EEENSR_INS5_IJNSA_ILi8EEESE_EEENS5_IJSE_SB_EEEEEEEvNS4_8identityESY_S18_vS19_EENS_8epilogue10collective18CollectiveEpilogueINS1B_23Sm100TmaWarpSpecializedILi4ELi2ELi32ELb1ELb0EEEJSG_NS5_IJNSR_ISE_SB_EES1G_EEESH_SI_SH_SI_NS1B_6fusion15FusionCallbacksIS1F_NS1I_17LinearCombinationISH_fSH_fLNS_15FloatRoundStyleE2EEESG_S1H_JEEENS4_5SM1004TMEM4LOAD26SM100_TMEM_LOAD_16dp256b8xESY_S18_NS4_17SM75_U32x4_LDSM_NENS4_14SM90_TMA_STOREES18_NS4_17SM90_U32x4_STSM_NENS4_39AutoVectorizingCopyWithAssumedAlignmentILi128EEEEEEvvEEEEvNT_6ParamsE)
        /*0044*/ 	.word	0x00000000
.L_29:


//--------------------- .nv.compat                --------------------------
	.section	.nv.compat,"",@"SHT_CUDA_COMPAT_INFO"
	.align	4
        /*0000*/ 	.byte	0x02, 0x09, 0x01, 0x00, 0x02, 0x02, 0x02, 0x00, 0x02, 0x05, 0x05, 0x00, 0x03, 0x07, 0x01, 0x01
        /*0010*/ 	.byte	0x02, 0x03, 0x01, 0x00, 0x02, 0x06, 0x01, 0x00, 0x04, 0x0b, 0x08, 0x00, 0x09, 0x00, 0x00, 0x00
        /*0020*/ 	.byte	0x00, 0x00, 0x00, 0x00


//--------------------- .nv.info._ZN7cutlass13device_kernelINS_4gemm6kernel13GemmUniversalIN4cute5tupleIJiiiiEEENS1_10collective13CollectiveMmaINS1_35MainloopSm100TmaUmmaWarpSpecializedILi4ELi2ELi4ENS5_IJNS4_1CILi1EEESB_SB_EEEEENS5_IJNSA_ILi64EEENSA_ILi256EEESE_EEENS_6half_tENS5_IJlSB_lEEESH_SI_NS4_8TiledMMAINS4_8MMA_AtomIJNS4_20SM100_MMA_F16BF16_SSISH_SH_fLi64ELi256ELNS4_4UMMA5MajorE0ELSN_0ELNSM_7ScaleInE0ELSO_0EEEEEENS4_6LayoutISC_NS5_IJNSA_ILi0EEESS_SS_EEEEENS5_IJNS4_10UnderscoreESV_SV_EEEEENS4_13SM90_TMA_LOADENS4_14ComposedLayoutINS4_7SwizzleILi3ELi4ELi3EEENS4_18smem_ptr_flag_bitsILi16EEENSR_INS5_IJNSA_ILi8EEESE_EEENS5_IJSE_SB_EEEEEEEvNS4_8identityESY_S18_vS19_EENS_8epilogue10collective18CollectiveEpilogueINS1B_23Sm100TmaWarpSpecializedILi4ELi2ELi32ELb1ELb0EEEJSG_NS5_IJNSR_ISE_SB_EES1G_EEESH_SI_SH_SI_NS1B_6fusion15FusionCallbacksIS1F_NS1I_17LinearCombinationISH_fSH_fLNS_15FloatRoundStyleE2EEESG_S1H_JEEENS4_5SM1004TMEM4LOAD26SM100_TMEM_LOAD_16dp256b8xESY_S18_NS4_17SM75_U32x4_LDSM_NENS4_14SM90_TMA_STOREES18_NS4_17SM90_U32x4_STSM_NENS4_39AutoVectorizingCopyWithAssumedAlignmentILi128EEEEEEvvEEEEvNT_6ParamsE --------------------------
	.section	.nv.info._ZN7cutlass13device_kernelINS_4gemm6kernel13GemmUniversalIN4cute5tupleIJiiiiEEENS1_10collective13CollectiveMmaINS1_35MainloopSm100TmaUmmaWarpSpecializedILi4ELi2ELi4ENS5_IJNS4_1CILi1EEESB_SB_EEEEENS5_IJNSA_ILi64EEENSA_ILi256EEESE_EEENS_6half_tENS5_IJlSB_lEEESH_SI_NS4_8TiledMMAINS4_8MMA_AtomIJNS4_20SM100_MMA_F16BF16_SSISH_SH_fLi64ELi256ELNS4_4UMMA5MajorE0ELSN_0ELNSM_7ScaleInE0ELSO_0EEEEEENS4_6LayoutISC_NS5_IJNSA_ILi0EEESS_SS_EEEEENS5_IJNS4_10UnderscoreESV_SV_EEEEENS4_13SM90_TMA_LOADENS4_14ComposedLayoutINS4_7SwizzleILi3ELi4ELi3EEENS4_18smem_ptr_flag_bitsILi16EEENSR_INS5_IJNSA_ILi8EEESE_EEENS5_IJSE_SB_EEEEEEEvNS4_8identityESY_S18_vS19_EENS_8epilogue10collective18CollectiveEpilogueINS1B_23Sm100TmaWarpSpecializedILi4ELi2ELi32ELb1ELb0EEEJSG_NS5_IJNSR_ISE_SB_EES1G_EEESH_SI_SH_SI_NS1B_6fusion15FusionCallbacksIS1F_NS1I_17LinearCombinationISH_fSH_fLNS_15FloatRoundStyleE2EEESG_S1H_JEEENS4_5SM1004TMEM4LOAD26SM100_TMEM_LOAD_16dp256b8xESY_S18_NS4_17SM75_U32x4_LDSM_NENS4_14SM90_TMA_STOREES18_NS4_17SM90_U32x4_STSM_NENS4_39AutoVectorizingCopyWithAssumedAlignmentILi128EEEEEEvvEEEEvNT_6ParamsE,"",@"SHT_CUDA_INFO"
	.sectionflags	@""
	.align	4


	//----- nvinfo : EIATTR_CUDA_API_VERSION
	.align		4
        /*0000*/ 	.byte	0x04, 0x37
        /*0002*/ 	.short	(.L_31 - .L_30)
.L_30:
        /*0004*/ 	.word	0x00000082


	//----- nvinfo : EIATTR_KPARAM_INFO
	.align		4
.L_31:
        /*0008*/ 	.byte	0x04, 0x17
        /*000a*/ 	.short	(.L_33 - .L_32)
.L_32:
        /*000c*/ 	.word	0x00000000
        /*0010*/ 	.short	0x0000
        /*0012*/ 	.short	0x0000
        /*0014*/ 	.byte	0x00, 0xf0, 0x01, 0x20


	//----- nvinfo : EIATTR_AT_ENTRY_FRAGMENTS
	.align		4
.L_33:
        /*0018*/ 	.byte	0x04, 0x4f
        /*001a*/ 	.short	(.L_35 - .L_34)


	//   ....[0]....
.L_34:
        /*001c*/ 	.word	0x00000006


	//----- nvinfo : EIATTR_RESERVED_SMEM_USED
	.align		4
.L_35:
        /*0020*/ 	.byte	0x01, 0x41
	.zero		2


	//----- nvinfo : EIATTR_SPARSE_MMA_MASK
	.align		4
        /*0024*/ 	.byte	0x03, 0x50
        /*0026*/ 	.short	0x0000


	//----- nvinfo : EIATTR_TCGEN05_1CTA_USED
	.align		4
        /*0028*/ 	.byte	0x01, 0x51
	.zero		2


	//----- nvinfo : EIATTR_MAXREG_COUNT
	.align		4
        /*002c*/ 	.byte	0x03, 0x1b
        /*002e*/ 	.short	0x00ff


	//----- nvinfo : EIATTR_NUM_BARRIERS
	.align		4
        /*0030*/ 	.byte	0x02, 0x4c
        /*0032*/ 	.byte	0x07
	.zero		1


	//----- nvinfo : EIATTR_EXTERNS
	.align		4
        /*0034*/ 	.byte	0x04, 0x0f
        /*0036*/ 	.short	(.L_37 - .L_36)


	//   ....[0]....
	.align		4
.L_36:
        /*0038*/ 	.word	index@(__assertfail)


	//----- nvinfo : EIATTR_MERCURY_ISA_VERSION
	.align		4
.L_37:
        /*003c*/ 	.byte	0x03, 0x5f
        /*003e*/ 	.short	0x0101


	//----- nvinfo : EIATTR_INT_WARP_WIDE_INSTR_OFFSETS
	.align		4
        /*0040*/ 	.byte	0x04, 0x31
        /*0042*/ 	.short	(.L_39 - .L_38)


	//   ....[0]....
.L_38:
        /*0044*/ 	.word	0x00001de0


	//   ....[1]....
        /*0048*/ 	.word	0x00003880


	//   ....[2]....
        /*004c*/ 	.word	0x000038b0


	//   ....[3]....
        /*0050*/ 	.word	0x00003900


	//   ....[4]....
        /*0054*/ 	.word	0x00004220


	//   ....[5]....
        /*0058*/ 	.word	0x00004280


	//   ....[6]....
        /*005c*/ 	.word	0x00004360


	//   ....[7]....
        /*0060*/ 	.word	0x000043d0


	//   ....[8]....
        /*0064*/ 	.word	0x000044e0


	//   ....[9]....
        /*0068*/ 	.word	0x00004570


	//   ....[10]....
        /*006c*/ 	.word	0x00004740


	//   ....[11]....
        /*0070*/ 	.word	0x000048a0


	//----- nvinfo : EIATTR_COOP_GROUP_MASK_REGIDS
	.align		4
.L_39:
        /*0074*/ 	.byte	0x04, 0x29
        /*0076*/ 	.short	(.L_41 - .L_40)


	//   ....[0]....
.L_40:
        /*0078*/ 	.word	0xffffffff


	//   ....[1]....
        /*007c*/ 	.word	0xffffffff


	//   ....[2]....
        /*0080*/ 	.word	0xffffffff


	//   ....[3]....
        /*0084*/ 	.word	0xffffffff


	//   ....[4]....
        /*0088*/ 	.word	0xffffffff


	//   ....[5]....
        /*008c*/ 	.word	0xffffffff


	//   ....[6]....
        /*0090*/ 	.word	0xffffffff


	//   ....[7]....
        /*0094*/ 	.word	0xffffffff


	//   ....[8]....
        /*0098*/ 	.word	0xffffffff


	//   ....[9]....
        /*009c*/ 	.word	0xffffffff


	//   ....[10]....
        /*00a0*/ 	.word	0xffffffff


	//   ....[11]....
        /*00a4*/ 	.word	0xffffffff


	//   ....[12]....
        /*00a8*/ 	.word	0xffffffff


	//----- nvinfo : EIATTR_COOP_GROUP_INSTR_OFFSETS
	.align		4
.L_41:
        /*00ac*/ 	.byte	0x04, 0x28
        /*00ae*/ 	.short	(.L_43 - .L_42)


	//   ....[0]....
.L_42:
        /*00b0*/ 	.word	0x00000090


	//   ....[1]....
        /*00b4*/ 	.word	0x000004d0


	//   ....[2]....
        /*00b8*/ 	.word	0x00000640


	//   ....[3]....
        /*00bc*/ 	.word	0x000007e0


	//   ....[4]....
        /*00c0*/ 	.word	0x000008e0


	//   ....[5]....
        /*00c4*/ 	.word	0x00000a50


	//   ....[6]....
        /*00c8*/ 	.word	0x00000bf0


	//   ....[7]....
        /*00cc*/ 	.word	0x00001cc0


	//   ....[8]....
        /*00d0*/ 	.word	0x00002aa0


	//   ....[9]....
        /*00d4*/ 	.word	0x00002cb0


	//   ....[10]....
        /*00d8*/ 	.word	0x00002ce0


	//   ....[11]....
        /*00dc*/ 	.word	0x00003770


	//   ....[12]....
        /*00e0*/ 	.word	0x000039a0


	//----- nvinfo : EIATTR_VRC_CTA_INIT_COUNT
	.align		4
.L_43:
        /*00e4*/ 	.byte	0x02, 0x4a
        /*00e6*/ 	.byte	0x80
	.zero		1


	//----- nvinfo : EIATTR_SYSCALL_OFFSETS
	.align		4
        /*00e8*/ 	.byte	0x04, 0x46
        /*00ea*/ 	.short	(.L_45 - .L_44)


	//   ....[0]....
.L_44:
        /*00ec*/ 	.word	0x00005350


	//   ....[1]....
        /*00f0*/ 	.word	0x00005440


	//   ....[2]....
        /*00f4*/ 	.word	0x00005c70


	//   ....[3]....
        /*00f8*/ 	.word	0x00006930


	//   ....[4]....
        /*00fc*/ 	.word	0x00007590


	//   ....[5]....
        /*0100*/ 	.word	0x000081f0


	//----- nvinfo : EIATTR_MBARRIER_INSTR_OFFSETS
	.align		4
.L_45:
        /*0104*/ 	.byte	0x04, 0x39
        /*0106*/ 	.short	(.L_47 - .L_46)


	//   ....[0]....
.L_46:
        /*0108*/ 	.word	0x000005b0
        /*010c*/ 	.word	0x000000ff
        /*0110*/ 	.word	0x00000000
        /*0114*/ 	.short	0x0100
        /*0116*/ 	.byte	0x05
	.zero		1


	//   ....[1]....
        /*0118*/ 	.word	0x000005c0
        /*011c*/ 	.word	0x000000ff
        /*0120*/ 	.word	0x00000020
        /*0124*/ 	.short	0x0100
        /*0126*/ 	.byte	0x05
	.zero		1


	//   ....[2]....
        /*0128*/ 	.word	0x000005d0
        /*012c*/ 	.word	0x000000ff
        /*0130*/ 	.word	0x00000008
        /*0134*/ 	.short	0x0100
        /*0136*/ 	.byte	0x05
	.zero		1


	//   ....[3]....
        /*0138*/ 	.word	0x000005e0
        /*013c*/ 	.word	0x000000ff
        /*0140*/ 	.word	0x00000028
        /*0144*/ 	.short	0x0100
        /*0146*/ 	.byte	0x05
	.zero		1


	//   ....[4]....
        /*0148*/ 	.word	0x000005f0
        /*014c*/ 	.word	0x000000ff
        /*0150*/ 	.word	0x00000010
        /*0154*/ 	.short	0x0100
        /*0156*/ 	.byte	0x05
	.zero		1


	//   ....[5]....
        /*0158*/ 	.word	0x00000600
        /*015c*/ 	.word	0x000000ff
        /*0160*/ 	.word	0x00000030
        /*0164*/ 	.short	0x0100
        /*0166*/ 	.byte	0x05
	.zero		1


	//   ....[6]....
        /*0168*/ 	.word	0x00000610
        /*016c*/ 	.word	0x000000ff
        /*0170*/ 	.word	0x00000018
        /*0174*/ 	.short	0x0100
        /*0176*/ 	.byte	0x05
	.zero		1


	//   ....[7]....
        /*0178*/ 	.word	0x00000620
        /*017c*/ 	.word	0x000000ff
        /*0180*/ 	.word	0x00000038
        /*0184*/ 	.short	0x0100
        /*0186*/ 	.byte	0x05
	.zero		1


	//   ....[8]....
        /*0188*/ 	.word	0x00000750
        /*018c*/ 	.word	0x000000ff
        /*0190*/ 	.word	0x00000040
        /*0194*/ 	.short	0x0100
        /*0196*/ 	.byte	0x07
	.zero		1


	//   ....[9]....
        /*0198*/ 	.word	0x00000760
        /*019c*/ 	.word	0x000000ff
        /*01a0*/ 	.word	0x00000060
        /*01a4*/ 	.short	0x0100
        /*01a6*/ 	.byte	0x07
	.zero		1


	//   ....[10]....
        /*01a8*/ 	.word	0x00000770
        /*01ac*/ 	.word	0x000000ff
        /*01b0*/ 	.word	0x00000048
        /*01b4*/ 	.short	0x0100
        /*01b6*/ 	.byte	0x07
	.zero		1


	//   ....[11]....
        /*01b8*/ 	.word	0x00000780
        /*01bc*/ 	.word	0x000000ff
        /*01c0*/ 	.word	0x00000068
        /*01c4*/ 	.short	0x0100
        /*01c6*/ 	.byte	0x07
	.zero		1


	//   ....[12]....
        /*01c8*/ 	.word	0x00000790
        /*01cc*/ 	.word	0x000000ff
        /*01d0*/ 	.word	0x00000050
        /*01d4*/ 	.short	0x0100
        /*01d6*/ 	.byte	0x07
	.zero		1


	//   ....[13]....
        /*01d8*/ 	.word	0x000007a0
        /*01dc*/ 	.word	0x000000ff
        /*01e0*/ 	.word	0x00000070
        /*01e4*/ 	.short	0x0100
        /*01e6*/ 	.byte	0x07
	.zero		1


	//   ....[14]....
        /*01e8*/ 	.word	0x000007b0
        /*01ec*/ 	.word	0x000000ff
        /*01f0*/ 	.word	0x00000058
        /*01f4*/ 	.short	0x0100
        /*01f6*/ 	.byte	0x07
	.zero		1


	//   ....[15]....
        /*01f8*/ 	.word	0x000007c0
        /*01fc*/ 	.word	0x000000ff
        /*0200*/ 	.word	0x00000078
        /*0204*/ 	.short	0x0100
        /*0206*/ 	.byte	0x07
	.zero		1


	//   ....[16]....
        /*0208*/ 	.word	0x000008b0
        /*020c*/ 	.word	0x000000ff
        /*0210*/ 	.word	0x00000080
        /*0214*/ 	.short	0x0100
        /*0216*/ 	.byte	0x05
	.zero		1


	//   ....[17]....
        /*0218*/ 	.word	0x000008c0
        /*021c*/ 	.word	0x000000ff
        /*0220*/ 	.word	0x00000088
        /*0224*/ 	.short	0x0100
        /*0226*/ 	.byte	0x05
	.zero		1


	//   ....[18]....
        /*0228*/ 	.word	0x00000a00
        /*022c*/ 	.word	0x000000ff
        /*0230*/ 	.word	0x00000090
        /*0234*/ 	.short	0x0100
        /*0236*/ 	.byte	0x05
	.zero		1


	//   ....[19]....
        /*0238*/ 	.word	0x00000a10
        /*023c*/ 	.word	0x000000ff
        /*0240*/ 	.word	0x000000a0
        /*0244*/ 	.short	0x0100
        /*0246*/ 	.byte	0x05
	.zero		1


	//   ....[20]....
        /*0248*/ 	.word	0x00000a20
        /*024c*/ 	.word	0x000000ff
        /*0250*/ 	.word	0x00000098
        /*0254*/ 	.short	0x0100
        /*0256*/ 	.byte	0x05
	.zero		1


	//   ....[21]....
        /*0258*/ 	.word	0x00000a30
        /*025c*/ 	.word	0x000000ff
        /*0260*/ 	.word	0x000000a8
        /*0264*/ 	.short	0x0100
        /*0266*/ 	.byte	0x05
	.zero		1


	//   ....[22]....
        /*0268*/ 	.word	0x00000b60
        /*026c*/ 	.word	0x000000ff
        /*0270*/ 	.word	0x000000b0
        /*0274*/ 	.short	0x0100
        /*0276*/ 	.byte	0x07
	.zero		1


	//   ....[23]....
        /*0278*/ 	.word	0x00000b70
        /*027c*/ 	.word	0x000000ff
        /*0280*/ 	.word	0x000000d0
        /*0284*/ 	.short	0x0100
        /*0286*/ 	.byte	0x07
	.zero		1


	//   ....[24]....
        /*0288*/ 	.word	0x00000b80
        /*028c*/ 	.word	0x000000ff
        /*0290*/ 	.word	0x000000b8
        /*0294*/ 	.short	0x0100
        /*0296*/ 	.byte	0x07
	.zero		1


	//   ....[25]....
        /*0298*/ 	.word	0x00000b90
        /*029c*/ 	.word	0x000000ff
        /*02a0*/ 	.word	0x000000d8
        /*02a4*/ 	.short	0x0100
        /*02a6*/ 	.byte	0x07
	.zero		1


	//   ....[26]....
        /*02a8*/ 	.word	0x00000ba0
        /*02ac*/ 	.word	0x000000ff
        /*02b0*/ 	.word	0x000000c0
        /*02b4*/ 	.short	0x0100
        /*02b6*/ 	.byte	0x07
	.zero		1


	//   ....[27]....
        /*02b8*/ 	.word	0x00000bb0
        /*02bc*/ 	.word	0x000000ff
        /*02c0*/ 	.word	0x000000e0
        /*02c4*/ 	.short	0x0100
        /*02c6*/ 	.byte	0x07
	.zero		1


	//   ....[28]....
        /*02c8*/ 	.word	0x00000bc0
        /*02cc*/ 	.word	0x000000ff
        /*02d0*/ 	.word	0x000000c8
        /*02d4*/ 	.short	0x0100
        /*02d6*/ 	.byte	0x07
	.zero		1


	//   ....[29]....
        /*02d8*/ 	.word	0x00000bd0
        /*02dc*/ 	.word	0x000000ff
        /*02e0*/ 	.word	0x000000e8
        /*02e4*/ 	.short	0x0100
        /*02e6*/ 	.byte	0x07
	.zero		1


	//   ....[30]....
        /*02e8*/ 	.word	0x00000cc0
        /*02ec*/ 	.word	0x000000ff
        /*02f0*/ 	.word	0x000000f0
        /*02f4*/ 	.short	0x0100
        /*02f6*/ 	.byte	0x05
	.zero		1


	//   ....[31]....
        /*02f8*/ 	.word	0x00000cd0
        /*02fc*/ 	.word	0x000000ff
        /*0300*/ 	.word	0x00000100
        /*0304*/ 	.short	0x0100
        /*0306*/ 	.byte	0x05
	.zero		1


	//   ....[32]....
        /*0308*/ 	.word	0x00000ce0
        /*030c*/ 	.word	0x000000ff
        /*0310*/ 	.word	0x000000f8
        /*0314*/ 	.short	0x0100
        /*0316*/ 	.byte	0x05
	.zero		1


	//   ....[33]....
        /*0318*/ 	.word	0x00000cf0
        /*031c*/ 	.word	0x000000ff
        /*0320*/ 	.word	0x00000108
        /*0324*/ 	.short	0x0100
        /*0326*/ 	.byte	0x05
	.zero		1


	//   ....[34]....
        /*0328*/ 	.word	0x000015c0
        /*032c*/ 	.word	0x00000002
        /*0330*/ 	.word	0x00000100
        /*0334*/ 	.short	0x010a
        /*0336*/ 	.byte	0xff
	.zero		1


	//   ....[35]....
        /*0338*/ 	.word	0x000015f0
        /*033c*/ 	.word	0x00000002
        /*0340*/ 	.word	0x000000f0
        /*0344*/ 	.short	0x0101
        /*0346*/ 	.byte	0xff
	.zero		1


	//   ....[36]....
        /*0348*/ 	.word	0x000016c0
        /*034c*/ 	.word	0x000000ff
        /*0350*/ 	.word	0x00000020
        /*0354*/ 	.short	0x010a
        /*0356*/ 	.byte	0x08
	.zero		1


	//   ....[37]....
        /*0358*/ 	.word	0x00001760
        /*035c*/ 	.word	0x000000ff
        /*0360*/ 	.word	0x00000020
        /*0364*/ 	.short	0x010a
        /*0366*/ 	.byte	0x21
	.zero		1


	//   ....[38]....
        /*0368*/ 	.word	0x000018b0
        /*036c*/ 	.word	0x000000ff
        /*0370*/ 	.word	0x00000020
        /*0374*/ 	.short	0x010a
        /*0376*/ 	.byte	0x08
	.zero		1


	//   ....[39]....
        /*0378*/ 	.word	0x000019c0
        /*037c*/ 	.word	0x000000ff
        /*0380*/ 	.word	0x00000088
        /*0384*/ 	.short	0x0101
        /*0386*/ 	.byte	0x04
	.zero		1


	//   ....[40]....
        /*0388*/ 	.word	0x000019e0
        /*038c*/ 	.word	0x000000ff
        /*0390*/ 	.word	0x00000020
        /*0394*/ 	.short	0x010a
        /*0396*/ 	.byte	0x08
	.zero		1


	//   ....[41]....
        /*0398*/ 	.word	0x00001a60
        /*039c*/ 	.word	0x000000ff
        /*03a0*/ 	.word	0x00000020
        /*03a4*/ 	.short	0x010a
        /*03a6*/ 	.byte	0x11
	.zero		1


	//   ....[42]....
        /*03a8*/ 	.word	0x00001bb0
        /*03ac*/ 	.word	0x000000ff
        /*03b0*/ 	.word	0x00000020
        /*03b4*/ 	.short	0x010a
        /*03b6*/ 	.byte	0x08
	.zero		1


	//   ....[43]....
        /*03b8*/ 	.word	0x00001cf0
        /*03bc*/ 	.word	0x00000002
        /*03c0*/ 	.word	0x00000090
        /*03c4*/ 	.short	0x010a
        /*03c6*/ 	.byte	0xff
	.zero		1


	//   ....[44]....
        /*03c8*/ 	.word	0x00001db0
        /*03cc*/ 	.word	0x00000002
        /*03d0*/ 	.word	0x00000000
        /*03d4*/ 	.short	0x0101
        /*03d6*/ 	.byte	0xff
	.zero		1


	//   ....[45]....
        /*03d8*/ 	.word	0x00002310
        /*03dc*/ 	.word	0x000000ff
        /*03e0*/ 	.word	0x00000000
        /*03e4*/ 	.short	0x010a
        /*03e6*/ 	.byte	0x05
	.zero		1


	//   ....[46]....
        /*03e8*/ 	.word	0x000023a0
        /*03ec*/ 	.word	0x000000ff
        /*03f0*/ 	.word	0x00000000
        /*03f4*/ 	.short	0x010a
        /*03f6*/ 	.byte	0x05
	.zero		1


	//   ....[47]....
        /*03f8*/ 	.word	0x00002430
        /*03fc*/ 	.word	0x000000ff
        /*0400*/ 	.word	0x00000000
        /*0404*/ 	.short	0x010a
        /*0406*/ 	.byte	0x05
	.zero		1


	//   ....[48]....
        /*0408*/ 	.word	0x000024d0
        /*040c*/ 	.word	0x00000000
        /*0410*/ 	.word	0x00000000
        /*0414*/ 	.short	0x010a
        /*0416*/ 	.byte	0xff
	.zero		1


	//   ....[49]....
        /*0418*/ 	.word	0x000025f0
        /*041c*/ 	.word	0x00000000
        /*0420*/ 	.word	0x000000f0
        /*0424*/ 	.short	0x010a
        /*0426*/ 	.byte	0xff
	.zero		1


	//   ....[50]....
        /*0428*/ 	.word	0x00002660
        /*042c*/ 	.word	0x00000000
        /*0430*/ 	.word	0x00000000
        /*0434*/ 	.short	0x0101
        /*0436*/ 	.byte	0xff
	.zero		1


	//   ....[51]....
        /*0438*/ 	.word	0x00002680
        /*043c*/ 	.word	0x000000ff
        /*0440*/ 	.word	0x000000a0
        /*0444*/ 	.short	0x010a
        /*0446*/ 	.byte	0x05
	.zero		1


	//   ....[52]....
        /*0448*/ 	.word	0x000027a0
        /*044c*/ 	.word	0x00000000
        /*0450*/ 	.word	0x00000090
        /*0454*/ 	.short	0x010a
        /*0456*/ 	.byte	0xff
	.zero		1


	//   ....[53]....
        /*0458*/ 	.word	0x000028a0
        /*045c*/ 	.word	0x00000000
        /*0460*/ 	.word	0x00000000
        /*0464*/ 	.short	0x0101
        /*0466*/ 	.byte	0xff
	.zero		1


	//   ....[54]....
        /*0468*/ 	.word	0x00002930
        /*046c*/ 	.word	0x000000ff
        /*0470*/ 	.word	0x000000a0
        /*0474*/ 	.short	0x0106
        /*0476*/ 	.byte	0x05
	.zero		1


	//   ....[55]....
        /*0478*/ 	.word	0x00002950
        /*047c*/ 	.word	0x000000ff
        /*0480*/ 	.word	0x000000a0
        /*0484*/ 	.short	0x010a
        /*0486*/ 	.byte	0x05
	.zero		1


	//   ....[56]....
        /*0488*/ 	.word	0x000029e0
        /*048c*/ 	.word	0x000000ff
        /*0490*/ 	.word	0x000000a0
        /*0494*/ 	.short	0x0106
        /*0496*/ 	.byte	0x04
	.zero		1


	//   ....[57]....
        /*0498*/ 	.word	0x00002a20
        /*049c*/ 	.word	0x00000000
        /*04a0*/ 	.word	0x000000a0
        /*04a4*/ 	.short	0x010a
        /*04a6*/ 	.byte	0xff
	.zero		1


	//   ....[58]....
        /*04a8*/ 	.word	0x00002f60
        /*04ac*/ 	.word	0x00000000
        /*04b0*/ 	.word	0x00000090
        /*04b4*/ 	.short	0x010a
        /*04b6*/ 	.byte	0xff
	.zero		1


	//   ....[59]....
        /*04b8*/ 	.word	0x00003060
        /*04bc*/ 	.word	0x00000003
        /*04c0*/ 	.word	0x00000000
        /*04c4*/ 	.short	0x0101
        /*04c6*/ 	.byte	0xff
	.zero		1


	//   ....[60]....
        /*04c8*/ 	.word	0x00003070
        /*04cc*/ 	.word	0x000000ff
        /*04d0*/ 	.word	0x00000000
        /*04d4*/ 	.short	0x010a
        /*04d6*/ 	.byte	0x06
	.zero		1


	//   ....[61]....
        /*04d8*/ 	.word	0x000030f0
        /*04dc*/ 	.word	0x000000ff
        /*04e0*/ 	.word	0x000000d0
        /*04e4*/ 	.short	0x010a
        /*04e6*/ 	.byte	0x07
	.zero		1


	//   ....[62]....
        /*04e8*/ 	.word	0x000031d0
        /*04ec*/ 	.word	0x000000ff
        /*04f0*/ 	.word	0x00000000
        /*04f4*/ 	.short	0x010a
        /*04f6*/ 	.byte	0x06
	.zero		1


	//   ....[63]....
        /*04f8*/ 	.word	0x00003300
        /*04fc*/ 	.word	0x000000ff
        /*0500*/ 	.word	0x00000000
        /*0504*/ 	.short	0x010a
        /*0506*/ 	.byte	0x1a
	.zero		1


	//   ....[64]....
        /*0508*/ 	.word	0x000035a0
        /*050c*/ 	.word	0x000000ff
        /*0510*/ 	.word	0x00000000
        /*0514*/ 	.short	0x010a
        /*0516*/ 	.byte	0x06
	.zero		1


	//   ....[65]....
        /*0518*/ 	.word	0x00003630
        /*051c*/ 	.word	0x000000ff
        /*0520*/ 	.word	0x00000000
        /*0524*/ 	.short	0x010a
        /*0526*/ 	.byte	0x06
	.zero		1


	//   ....[66]....
        /*0528*/ 	.word	0x000036c0
        /*052c*/ 	.word	0x000000ff
        /*0530*/ 	.word	0x00000000
        /*0534*/ 	.short	0x010a
        /*0536*/ 	.byte	0x06
	.zero		1


	//   ....[67]....
        /*0538*/ 	.word	0x00003750
        /*053c*/ 	.word	0x000000ff
        /*0540*/ 	.word	0x00000000
        /*0544*/ 	.short	0x010a
        /*0546*/ 	.byte	0x07
	.zero		1


	//   ....[68]....
        /*0548*/ 	.word	0x00003bd0
        /*054c*/ 	.word	0x00000000
        /*0550*/ 	.word	0x00000090
        /*0554*/ 	.short	0x010a
        /*0556*/ 	.byte	0xff
	.zero		1


	//   ....[69]....
        /*0558*/ 	.word	0x00003c90
        /*055c*/ 	.word	0x00000000
        /*0560*/ 	.word	0x00000000
        /*0564*/ 	.short	0x0101
        /*0566*/ 	.byte	0xff
	.zero		1


	//   ....[70]....
        /*0568*/ 	.word	0x00003fb0
        /*056c*/ 	.word	0x000000ff
        /*0570*/ 	.word	0x00000088
        /*0574*/ 	.short	0x010a
        /*0576*/ 	.byte	0x07
	.zero		1


	//   ....[71]....
        /*0578*/ 	.word	0x000041a0
        /*057c*/ 	.word	0x000000ff
        /*0580*/ 	.word	0x00000060
        /*0584*/ 	.short	0x010a
        /*0586*/ 	.byte	0x07
	.zero		1


	//   ....[72]....
        /*0588*/ 	.word	0x00004310
        /*058c*/ 	.word	0x000000ff
        /*0590*/ 	.word	0x00000040
        /*0594*/ 	.short	0x010b
        /*0596*/ 	.byte	0x07
	.zero		1


	//   ....[73]....
        /*0598*/ 	.word	0x00004320
        /*059c*/ 	.word	0x000000ff
        /*05a0*/ 	.word	0x00000000
        /*05a4*/ 	.short	0x0101
        /*05a6*/ 	.byte	0x08
	.zero		1


	//   ....[74]....
        /*05a8*/ 	.word	0x00004330
        /*05ac*/ 	.word	0x000000ff
        /*05b0*/ 	.word	0x00000068
        /*05b4*/ 	.short	0x010a
        /*05b6*/ 	.byte	0x07
	.zero		1


	//   ....[75]....
        /*05b8*/ 	.word	0x00004480
        /*05bc*/ 	.word	0x000000ff
        /*05c0*/ 	.word	0x00000048
        /*05c4*/ 	.short	0x010b
        /*05c6*/ 	.byte	0x07
	.zero		1


	//   ....[76]....
        /*05c8*/ 	.word	0x00004490
        /*05cc*/ 	.word	0x000000ff
        /*05d0*/ 	.word	0x00000000
        /*05d4*/ 	.short	0x0101
        /*05d6*/ 	.byte	0x08
	.zero		1


	//   ....[77]....
        /*05d8*/ 	.word	0x000044a0
        /*05dc*/ 	.word	0x000000ff
        /*05e0*/ 	.word	0x00000070
        /*05e4*/ 	.short	0x010a
        /*05e6*/ 	.byte	0x07
	.zero		1


	//   ....[78]....
        /*05e8*/ 	.word	0x00004620
        /*05ec*/ 	.word	0x000000ff
        /*05f0*/ 	.word	0x00000050
        /*05f4*/ 	.short	0x010b
        /*05f6*/ 	.byte	0x07
	.zero		1


	//   ....[79]....
        /*05f8*/ 	.word	0x00004660
        /*05fc*/ 	.word	0x000000ff
        /*0600*/ 	.word	0x00000000
        /*0604*/ 	.short	0x0101
        /*0606*/ 	.byte	0x08
	.zero		1


	//   ....[80]....
        /*0608*/ 	.word	0x000046a0
        /*060c*/ 	.word	0x000000ff
        /*0610*/ 	.word	0x00000078
        /*0614*/ 	.short	0x010a
        /*0616*/ 	.byte	0x07
	.zero		1


	//   ....[81]....
        /*0618*/ 	.word	0x000048e0
        /*061c*/ 	.word	0x000000ff
        /*0620*/ 	.word	0x00000058
        /*0624*/ 	.short	0x010b
        /*0626*/ 	.byte	0x07
	.zero		1


	//   ....[82]....
        /*0628*/ 	.word	0x00004900
        /*062c*/ 	.word	0x000000ff
        /*0630*/ 	.word	0x00000000
        /*0634*/ 	.short	0x0101
        /*0636*/ 	.byte	0x0d
	.zero		1


	//   ....[83]....
        /*0638*/ 	.word	0x00004930
        /*063c*/ 	.word	0x000000ff
        /*0640*/ 	.word	0x00000060
        /*0644*/ 	.short	0x010a
        /*0646*/ 	.byte	0x07
	.zero		1


	//   ....[84]....
        /*0648*/ 	.word	0x00004950
        /*064c*/ 	.word	0x000000ff
        /*0650*/ 	.word	0x00000068
        /*0654*/ 	.short	0x010a
        /*0656*/ 	.byte	0x07
	.zero		1


	//   ....[85]....
        /*0658*/ 	.word	0x00004970
        /*065c*/ 	.word	0x000000ff
        /*0660*/ 	.word	0x00000070
        /*0664*/ 	.short	0x010a
        /*0666*/ 	.byte	0x07
	.zero		1


	//   ....[86]....
        /*0668*/ 	.word	0x000049b0
        /*066c*/ 	.word	0x00000000
        /*0670*/ 	.word	0x00000078
        /*0674*/ 	.short	0x010a
        /*0676*/ 	.byte	0xff
	.zero		1


	//   ....[87]....
        /*0678*/ 	.word	0x00004d10
        /*067c*/ 	.word	0x00000000
        /*0680*/ 	.word	0x00000090
        /*0684*/ 	.short	0x010a
        /*0686*/ 	.byte	0xff
	.zero		1


	//   ....[88]....
        /*0688*/ 	.word	0x00004e20
        /*068c*/ 	.word	0x00000000
        /*0690*/ 	.word	0x00000000
        /*0694*/ 	.short	0x0101
        /*0696*/ 	.byte	0xff
	.zero		1


	//   ....[89]....
        /*0698*/ 	.word	0x000058a0
        /*069c*/ 	.word	0x000000ff
        /*06a0*/ 	.word	0x00000040
        /*06a4*/ 	.short	0x010a
        /*06a6*/ 	.byte	0x30
	.zero		1


	//   ....[90]....
        /*06a8*/ 	.word	0x000058e0
        /*06ac*/ 	.word	0x00000040
        /*06b0*/ 	.word	0x000000b0
        /*06b4*/ 	.short	0x010a
        /*06b6*/ 	.byte	0xff
	.zero		1


	//   ....[91]....
        /*06b8*/ 	.word	0x00005a50
        /*06bc*/ 	.word	0x000000ff
        /*06c0*/ 	.word	0x00000040
        /*06c4*/ 	.short	0x010a
        /*06c6*/ 	.byte	0x30
	.zero		1


	//   ....[92]....
        /*06c8*/ 	.word	0x00005b50
        /*06cc*/ 	.word	0x00000040
        /*06d0*/ 	.word	0x000000b0
        /*06d4*/ 	.short	0x010a
        /*06d6*/ 	.byte	0xff
	.zero		1


	//   ....[93]....
        /*06d8*/ 	.word	0x00006650
        /*06dc*/ 	.word	0x00000000
        /*06e0*/ 	.word	0x00000000
        /*06e4*/ 	.short	0x0101
        /*06e6*/ 	.byte	0xff
	.zero		1


	//   ....[94]....
        /*06e8*/ 	.word	0x00006660
        /*06ec*/ 	.word	0x00000002
        /*06f0*/ 	.word	0x00000040
        /*06f4*/ 	.short	0x010a
        /*06f6*/ 	.byte	0xff
	.zero		1


	//   ....[95]....
        /*06f8*/ 	.word	0x00006730
        /*06fc*/ 	.word	0x00000002
        /*0700*/ 	.word	0x00000040
        /*0704*/ 	.short	0x010a
        /*0706*/ 	.byte	0xff
	.zero		1


	//   ....[96]....
        /*0708*/ 	.word	0x000072b0
        /*070c*/ 	.word	0x0000004a
        /*0710*/ 	.word	0x00000000
        /*0714*/ 	.short	0x0101
        /*0716*/ 	.byte	0xff
	.zero		1


	//   ....[97]....
        /*0718*/ 	.word	0x000072d0
        /*071c*/ 	.word	0x00000000
        /*0720*/ 	.word	0x00000040
        /*0724*/ 	.short	0x010a
        /*0726*/ 	.byte	0xff
	.zero		1


	//   ....[98]....
        /*0728*/ 	.word	0x00007390
        /*072c*/ 	.word	0x00000000
        /*0730*/ 	.word	0x00000040
        /*0734*/ 	.short	0x010a
        /*0736*/ 	.byte	0xff
	.zero		1


	//   ....[99]....
        /*0738*/ 	.word	0x00007f10
        /*073c*/ 	.word	0x0000004a
        /*0740*/ 	.word	0x00000000
        /*0744*/ 	.short	0x0101
        /*0746*/ 	.byte	0xff
	.zero		1


	//   ....[100]....
        /*0748*/ 	.word	0x00007f30
        /*074c*/ 	.word	0x00000002
        /*0750*/ 	.word	0x00000040
        /*0754*/ 	.short	0x010a
        /*0756*/ 	.byte	0xff
	.zero		1


	//   ....[101]....
        /*0758*/ 	.word	0x00007ff0
        /*075c*/ 	.word	0x00000002
        /*0760*/ 	.word	0x00000040
        /*0764*/ 	.short	0x010a
        /*0766*/ 	.byte	0xff
	.zero		1


	//   ....[102]....
        /*0768*/ 	.word	0x00008350
        /*076c*/ 	.word	0x000000ff
        /*0770*/ 	.word	0x00000000
        /*0774*/ 	.short	0x0101
        /*0776*/ 	.byte	0x05
	.zero		1


	//   ....[103]....
        /*0778*/ 	.word	0x00008bd0
        /*077c*/ 	.word	0x00000000
        /*0780*/ 	.word	0x00000000
        /*0784*/ 	.short	0x0101
        /*0786*/ 	.byte	0xff
	.zero		1


	//   ....[104]....
        /*0788*/ 	.word	0x00008e40
        /*078c*/ 	.word	0x000000ff
        /*0790*/ 	.word	0x00000000
        /*0794*/ 	.short	0x0101
        /*0796*/ 	.byte	0x04
	.zero		1


	//   ....[105]....
        /*0798*/ 	.word	0x00008e60
        /*079c*/ 	.word	0x00000002
        /*07a0*/ 	.word	0x00000100
        /*07a4*/ 	.short	0x010a
        /*07a6*/ 	.byte	0xff
	.zero		1


	//   ....[106]....
        /*07a8*/ 	.word	0x00008ec0
        /*07ac*/ 	.word	0x00000002
        /*07b0*/ 	.word	0x00000020
        /*07b4*/ 	.short	0x010a
        /*07b6*/ 	.byte	0xff
	.zero		1


	//   ....[107]....
        /*07b8*/ 	.word	0x00008f20
        /*07bc*/ 	.word	0x00000002
        /*07c0*/ 	.word	0x00000020
        /*07c4*/ 	.short	0x010a
        /*07c6*/ 	.byte	0xff
	.zero		1


	//   ....[108]....
        /*07c8*/ 	.word	0x00008f70
        /*07cc*/ 	.word	0x00000002
        /*07d0*/ 	.word	0x00000090
        /*07d4*/ 	.short	0x010a
        /*07d6*/ 	.byte	0xff
	.zero		1


	//   ....[109]....
        /*07d8*/ 	.word	0x00008fd0
        /*07dc*/ 	.word	0x00000000
        /*07e0*/ 	.word	0x00000000
        /*07e4*/ 	.short	0x010a
        /*07e6*/ 	.byte	0xff
	.zero		1


	//   ....[110]....
        /*07e8*/ 	.word	0x00009030
        /*07ec*/ 	.word	0x00000000
        /*07f0*/ 	.word	0x00000000
        /*07f4*/ 	.short	0x010a
        /*07f6*/ 	.byte	0xff
	.zero		1


	//   ....[111]....
        /*07f8*/ 	.word	0x00009090
        /*07fc*/ 	.word	0x00000000
        /*0800*/ 	.word	0x00000000
        /*0804*/ 	.short	0x010a
        /*0806*/ 	.byte	0xff
	.zero		1


	//   ....[112]....
        /*0808*/ 	.word	0x000090e0
        /*080c*/ 	.word	0x00000000
        /*0810*/ 	.word	0x000000f0
        /*0814*/ 	.short	0x010a
        /*0816*/ 	.byte	0xff
	.zero		1


	//   ....[113]....
        /*0818*/ 	.word	0x00009140
        /*081c*/ 	.word	0x00000000
        /*0820*/ 	.word	0x000000a0
        /*0824*/ 	.short	0x010a
        /*0826*/ 	.byte	0xff
	.zero		1


	//   ....[114]....
        /*0828*/ 	.word	0x00009190
        /*082c*/ 	.word	0x00000000
        /*0830*/ 	.word	0x00000090
        /*0834*/ 	.short	0x010a
        /*0836*/ 	.byte	0xff
	.zero		1


	//   ....[115]....
        /*0838*/ 	.word	0x000091f0
        /*083c*/ 	.word	0x00000000
        /*0840*/ 	.word	0x000000a0
        /*0844*/ 	.short	0x010a
        /*0846*/ 	.byte	0xff
	.zero		1


	//   ....[116]....
        /*0848*/ 	.word	0x00009240
        /*084c*/ 	.word	0x00000000
        /*0850*/ 	.word	0x00000090
        /*0854*/ 	.short	0x010a
        /*0856*/ 	.byte	0xff
	.zero		1


	//   ....[117]....
        /*0858*/ 	.word	0x000092a0
        /*085c*/ 	.word	0x00000002
        /*0860*/ 	.word	0x000000d0
        /*0864*/ 	.short	0x010a
        /*0866*/ 	.byte	0xff
	.zero		1


	//   ....[118]....
        /*0868*/ 	.word	0x00009300
        /*086c*/ 	.word	0x00000000
        /*0870*/ 	.word	0x00000000
        /*0874*/ 	.short	0x010a
        /*0876*/ 	.byte	0xff
	.zero		1


	//   ....[119]....
        /*0878*/ 	.word	0x00009360
        /*087c*/ 	.word	0x00000000
        /*0880*/ 	.word	0x00000000
        /*0884*/ 	.short	0x010a
        /*0886*/ 	.byte	0xff
	.zero		1


	//   ....[120]....
        /*0888*/ 	.word	0x000093c0
        /*088c*/ 	.word	0x00000000
        /*0890*/ 	.word	0x00000000
        /*0894*/ 	.short	0x010a
        /*0896*/ 	.byte	0xff
	.zero		1


	//   ....[121]....
        /*0898*/ 	.word	0x00009420
        /*089c*/ 	.word	0x00000000
        /*08a0*/ 	.word	0x00000000
        /*08a4*/ 	.short	0x010a
        /*08a6*/ 	.byte	0xff
	.zero		1


	//   ....[122]....
        /*08a8*/ 	.word	0x00009480
        /*08ac*/ 	.word	0x00000000
        /*08b0*/ 	.word	0x00000000
        /*08b4*/ 	.short	0x010a
        /*08b6*/ 	.byte	0xff
	.zero		1


	//   ....[123]....
        /*08b8*/ 	.word	0x000094d0
        /*08bc*/ 	.word	0x00000000
        /*08c0*/ 	.word	0x00000090
        /*08c4*/ 	.short	0x010a
        /*08c6*/ 	.byte	0xff
	.zero		1


	//   ....[124]....
        /*08c8*/ 	.word	0x00009530
        /*08cc*/ 	.word	0x00000000
        /*08d0*/ 	.word	0x00000088
        /*08d4*/ 	.short	0x010a
        /*08d6*/ 	.byte	0xff
	.zero		1


	//   ....[125]....
        /*08d8*/ 	.word	0x00009590
        /*08dc*/ 	.word	0x00000000
        /*08e0*/ 	.word	0x00000060
        /*08e4*/ 	.short	0x010a
        /*08e6*/ 	.byte	0xff
	.zero		1


	//   ....[126]....
        /*08e8*/ 	.word	0x000095f0
        /*08ec*/ 	.word	0x00000000
        /*08f0*/ 	.word	0x00000068
        /*08f4*/ 	.short	0x010a
        /*08f6*/ 	.byte	0xff
	.zero		1


	//   ....[127]....
        /*08f8*/ 	.word	0x00009650
        /*08fc*/ 	.word	0x00000000
        /*0900*/ 	.word	0x00000070
        /*0904*/ 	.short	0x010a
        /*0906*/ 	.byte	0xff
	.zero		1


	//   ....[128]....
        /*0908*/ 	.word	0x000096b0
        /*090c*/ 	.word	0x00000000
        /*0910*/ 	.word	0x00000078
        /*0914*/ 	.short	0x010a
        /*0916*/ 	.byte	0xff
	.zero		1


	//   ....[129]....
        /*0918*/ 	.word	0x00009710
        /*091c*/ 	.word	0x00000000
        /*0920*/ 	.word	0x00000060
        /*0924*/ 	.short	0x010a
        /*0926*/ 	.byte	0xff
	.zero		1


	//   ....[130]....
        /*0928*/ 	.word	0x00009770
        /*092c*/ 	.word	0x00000000
        /*0930*/ 	.word	0x00000068
        /*0934*/ 	.short	0x010a
        /*0936*/ 	.byte	0xff
	.zero		1


	//   ....[131]....
        /*0938*/ 	.word	0x000097d0
        /*093c*/ 	.word	0x00000000
        /*0940*/ 	.word	0x00000070
        /*0944*/ 	.short	0x010a
        /*0946*/ 	.byte	0xff
	.zero		1


	//   ....[132]....
        /*0948*/ 	.word	0x00009820
        /*094c*/ 	.word	0x00000000
        /*0950*/ 	.word	0x00000090
        /*0954*/ 	.short	0x010a
        /*0956*/ 	.byte	0xff
	.zero		1


	//   ....[133]....
        /*0958*/ 	.word	0x00009880
        /*095c*/ 	.word	0x00000000
        /*0960*/ 	.word	0x00000040
        /*0964*/ 	.short	0x010a
        /*0966*/ 	.byte	0xff
	.zero		1


	//   ....[134]....
        /*0968*/ 	.word	0x000098d0
        /*096c*/ 	.word	0x00000040
        /*0970*/ 	.word	0x000000b0
        /*0974*/ 	.short	0x010a
        /*0976*/ 	.byte	0xff
	.zero		1


	//   ....[135]....
        /*0978*/ 	.word	0x00009920
        /*097c*/ 	.word	0x00000002
        /*0980*/ 	.word	0x00000040
        /*0984*/ 	.short	0x010a
        /*0986*/ 	.byte	0xff
	.zero		1


	//   ....[136]....
        /*0988*/ 	.word	0x00009970
        /*098c*/ 	.word	0x00000000
        /*0990*/ 	.word	0x00000040
        /*0994*/ 	.short	0x010a
        /*0996*/ 	.byte	0xff
	.zero		1


	//   ....[137]....
        /*0998*/ 	.word	0x000099c0
        /*099c*/ 	.word	0x00000002
        /*09a0*/ 	.word	0x00000040
        /*09a4*/ 	.short	0x010a
        /*09a6*/ 	.byte	0xff
	.zero		1


	//----- nvinfo : EIATTR_NUM_MBARRIERS
	.align		4
.L_47:
        /*09a8*/ 	.byte	0x03, 0x38
        /*09aa*/ 	.short	0x0022


	//----- nvinfo : EIATTR_EXIT_INSTR_OFFSETS
	.align		4
        /*09ac*/ 	.byte	0x04, 0x1c
        /*09ae*/ 	.short	(.L_49 - .L_48)


	//   ....[0]....
.L_48:
        /*09b0*/ 	.word	0x00002500


	//   ....[1]....
        /*09b4*/ 	.word	0x000029f0


	//   ....[2]....
        /*09b8*/ 	.word	0x00002a50


	//   ....[3]....
        /*09bc*/ 	.word	0x000039b0


	//   ....[4]....
        /*09c0*/ 	.word	0x000049e0


	//   ....[5]....
        /*09c4*/ 	.word	0x00004a20


	//   ....[6]....
        /*09c8*/ 	.word	0x00008d30


	//   ....[7]....
        /*09cc*/ 	.word	0x00008db0


	//   ....[8]....
        /*09d0*/ 	.word	0x00008de0


	//   ....[9]....
        /*09d4*/ 	.word	0x00008e50


	//----- nvinfo : EIATTR_MAX_THREADS
	.align		4
.L_49:
        /*09d8*/ 	.byte	0x04, 0x05
        /*09da*/ 	.short	(.L_51 - .L_50)
.L_50:
        /*09dc*/ 	.word	0x00000100
        /*09e0*/ 	.word	0x00000001
        /*09e4*/ 	.word	0x00000001


	//----- nvinfo : EIATTR_CRS_STACK_SIZE
	.align		4
.L_51:
        /*09e8*/ 	.byte	0x04, 0x1e
        /*09ea*/ 	.short	(.L_53 - .L_52)
.L_52:
        /*09ec*/ 	.word	0x00000000


	//----- nvinfo : EIATTR_CBANK_PARAM_SIZE
	.align		4
.L_53:
        /*09f0*/ 	.byte	0x03, 0x19
        /*09f2*/ 	.short	0x0800


	//----- nvinfo : EIATTR_PARAM_CBANK
	.align		4
        /*09f4*/ 	.byte	0x04, 0x0a
        /*09f6*/ 	.short	(.L_55 - .L_54)
	.align		4
.L_54:
        /*09f8*/ 	.word	index@(.nv.constant0._ZN7cutlass13device_kernelINS_4gemm6kernel13GemmUniversalIN4cute5tupleIJiiiiEEENS1_10collective13CollectiveMmaINS1_35MainloopSm100TmaUmmaWarpSpecializedILi4ELi2ELi4ENS5_IJNS4_1CILi1EEESB_SB_EEEEENS5_IJNSA_ILi64EEENSA_ILi256EEESE_EEENS_6half_tENS5_IJlSB_lEEESH_SI_NS4_8TiledMMAINS4_8MMA_AtomIJNS4_20SM100_MMA_F16BF16_SSISH_SH_fLi64ELi256ELNS4_4UMMA5MajorE0ELSN_0ELNSM_7ScaleInE0ELSO_0EEEEEENS4_6LayoutISC_NS5_IJNSA_ILi0EEESS_SS_EEEEENS5_IJNS4_10UnderscoreESV_SV_EEEEENS4_13SM90_TMA_LOADENS4_14ComposedLayoutINS4_7SwizzleILi3ELi4ELi3EEENS4_18smem_ptr_flag_bitsILi16EEENSR_INS5_IJNSA_ILi8EEESE_EEENS5_IJSE_SB_EEEEEEEvNS4_8identityESY_S18_vS19_EENS_8epilogue10collective18CollectiveEpilogueINS1B_23Sm100TmaWarpSpecializedILi4ELi2ELi32ELb1ELb0EEEJSG_NS5_IJNSR_ISE_SB_EES1G_EEESH_SI_SH_SI_NS1B_6fusion15FusionCallbacksIS1F_NS1I_17LinearCombinationISH_fSH_fLNS_15FloatRoundStyleE2EEESG_S1H_JEEENS4_5SM1004TMEM4LOAD26SM100_TMEM_LOAD_16dp256b8xESY_S18_NS4_17SM75_U32x4_LDSM_NENS4_14SM90_TMA_STOREES18_NS4_17SM90_U32x4_STSM_NENS4_39AutoVectorizingCopyWithAssumedAlignmentILi128EEEEEEvvEEEEvNT_6ParamsE)
        /*09fc*/ 	.short	0x0380
        /*09fe*/ 	.short	0x0800


	//----- nvinfo : EIATTR_SW_WAR
	.align		4
.L_55:
        /*0a00*/ 	.byte	0x04, 0x36
        /*0a02*/ 	.short	(.L_57 - .L_56)
.L_56:
        /*0a04*/ 	.word	0x00000008
.L_57:


//--------------------- .nv.callgraph             --------------------------
	.section	.nv.callgraph,"",@"SHT_CUDA_CALLGRAPH"
	.align	4
	.sectionentsize	8
	.align		4
        /*0000*/ 	.word	0x00000000
	.align		4
        /*0004*/ 	.word	0xffffffff
	.align		4
        /*0008*/ 	.word	index@(_ZN7cutlass13device_kernelINS_4gemm6kernel13GemmUniversalIN4cute5tupleIJiiiiEEENS1_10collective13CollectiveMmaINS1_35MainloopSm100TmaUmmaWarpSpecializedILi4ELi2ELi4ENS5_IJNS4_1CILi1EEESB_SB_EEEEENS5_IJNSA_ILi64EEENSA_ILi256EEESE_EEENS_6half_tENS5_IJlSB_lEEESH_SI_NS4_8TiledMMAINS4_8MMA_AtomIJNS4_20SM100_MMA_F16BF16_SSISH_SH_fLi64ELi256ELNS4_4UMMA5MajorE0ELSN_0ELNSM_7ScaleInE0ELSO_0EEEEEENS4_6LayoutISC_NS5_IJNSA_ILi0EEESS_SS_EEEEENS5_IJNS4_10UnderscoreESV_SV_EEEEENS4_13SM90_TMA_LOADENS4_14ComposedLayoutINS4_7SwizzleILi3ELi4ELi3EEENS4_18smem_ptr_flag_bitsILi16EEENSR_INS5_IJNSA_ILi8EEESE_EEENS5_IJSE_SB_EEEEEEEvNS4_8identityESY_S18_vS19_EENS_8epilogue10collective18CollectiveEpilogueINS1B_23Sm100TmaWarpSpecializedILi4ELi2ELi32ELb1ELb0EEEJSG_NS5_IJNSR_ISE_SB_EES1G_EEESH_SI_SH_SI_NS1B_6fusion15FusionCallbacksIS1F_NS1I_17LinearCombinationISH_fSH_fLNS_15FloatRoundStyleE2EEESG_S1H_JEEENS4_5SM1004TMEM4LOAD26SM100_TMEM_LOAD_16dp256b8xESY_S18_NS4_17SM75_U32x4_LDSM_NENS4_14SM90_TMA_STOREES18_NS4_17SM90_U32x4_STSM_NENS4_39AutoVectorizingCopyWithAssumedAlignmentILi128EEEEEEvvEEEEvNT_6ParamsE)
	.align		4
        /*000c*/ 	.word	index@(__assertfail)
	.align		4
        /*0010*/ 	.word	0x00000000
	.align		4
        /*0014*/ 	.word	0xfffffffe
	.align		4
        /*0018*/ 	.word	0x00000000
	.align		4
        /*001c*/ 	.word	0xfffffffd
	.align		4
        /*0020*/ 	.word	0x00000000
	.align		4
        /*0024*/ 	.word	0xfffffffc


//--------------------- .nv.constant4             --------------------------
	.section	.nv.constant4,"a",@progbits
	.align	8
	.align		8
.nv.constant4:
        /*0000*/ 	.dword	__assertfail
	.align		8
        /*0008*/ 	.dword	__unnamed_1
	.align		8
        /*0010*/ 	.dword	__unnamed_2
	.align		8
        /*0018*/ 	.dword	_ZN39_INTERNAL_22c0ac3c_4_k_cu_ce72e4e9_68914cuda3std3__45__cpo5beginE
	.align		8
        /*0020*/ 	.dword	_ZN39_INTERNAL_22c0ac3c_4_k_cu_ce72e4e9_68914cuda3std3__45__cpo3endE
	.align		8
        /*0028*/ 	.dword	_ZN39_INTERNAL_22c0ac3c_4_k_cu_ce72e4e9_68914cuda3std3__45__cpo6cbeginE
	.align		8
        /*0030*/ 	.dword	_ZN39_INTERNAL_22c0ac3c_4_k_cu_ce72e4e9_68914cuda3std3__45__cpo4cendE
	.align		8
        /*0038*/ 	.dword	_ZN39_INTERNAL_22c0ac3c_4_k_cu_ce72e4e9_68914cuda3std3__441_GLOBAL__N__22c0ac3c_4_k_cu_ce72e4e9_68916ignoreE
	.align		8
        /*0040*/ 	.dword	_ZN39_INTERNAL_22c0ac3c_4_k_cu_ce72e4e9_68914cuda3std3__419piecewise_constructE
	.align		8
        /*0048*/ 	.dword	_ZN39_INTERNAL_22c0ac3c_4_k_cu_ce72e4e9_68914cuda3std3__48in_placeE
	.align		8
        /*0050*/ 	.dword	_ZN39_INTERNAL_22c0ac3c_4_k_cu_ce72e4e9_68914cuda3std6ranges3__45__cpo4swapE
	.align		8
        /*0058*/ 	.dword	_ZN39_INTERNAL_22c0ac3c_4_k_cu_ce72e4e9_68914cuda3std6ranges3__45__cpo9iter_moveE
	.align		8
        /*0060*/ 	.dword	_ZN39_INTERNAL_22c0ac3c_4_k_cu_ce72e4e9_68914cute7productE
	.align		8
        /*0068*/ 	.dword	_ZN39_INTERNAL_22c0ac3c_4_k_cu_ce72e4e9_68914cute1_E
	.align		8
        /*0070*/ 	.dword	$str$25
	.align		8
        /*0078*/ 	.dword	$str$26
	.align		8
        /*0080*/ 	.dword	$str$27
	.align		8
        /*0088*/ 	.dword	$str$28


//--------------------- .text._ZN7cutlass13device_kernelINS_4gemm6kernel13GemmUniversalIN4cute5tupleIJiiiiEEENS1_10collective13CollectiveMmaINS1_35MainloopSm100TmaUmmaWarpSpecializedILi4ELi2ELi4ENS5_IJNS4_1CILi1EEESB_SB_EEEEENS5_IJNSA_ILi64EEENSA_ILi256EEESE_EEENS_6half_tENS5_IJlSB_lEEESH_SI_NS4_8TiledMMAINS4_8MMA_AtomIJNS4_20SM100_MMA_F16BF16_SSISH_SH_fLi64ELi256ELNS4_4UMMA5MajorE0ELSN_0ELNSM_7ScaleInE0ELSO_0EEEEEENS4_6LayoutISC_NS5_IJNSA_ILi0EEESS_SS_EEEEENS5_IJNS4_10UnderscoreESV_SV_EEEEENS4_13SM90_TMA_LOADENS4_14ComposedLayoutINS4_7SwizzleILi3ELi4ELi3EEENS4_18smem_ptr_flag_bitsILi16EEENSR_INS5_IJNSA_ILi8EEESE_EEENS5_IJSE_SB_EEEEEEEvNS4_8identityESY_S18_vS19_EENS_8epilogue10collective18CollectiveEpilogueINS1B_23Sm100TmaWarpSpecializedILi4ELi2ELi32ELb1ELb0EEEJSG_NS5_IJNSR_ISE_SB_EES1G_EEESH_SI_SH_SI_NS1B_6fusion15FusionCallbacksIS1F_NS1I_17LinearCombinationISH_fSH_fLNS_15FloatRoundStyleE2EEESG_S1H_JEEENS4_5SM1004TMEM4LOAD26SM100_TMEM_LOAD_16dp256b8xESY_S18_NS4_17SM75_U32x4_LDSM_NENS4_14SM90_TMA_STOREES18_NS4_17SM90_U32x4_STSM_NENS4_39AutoVectorizingCopyWithAssumedAlignmentILi128EEEEEEvvEEEEvNT_6ParamsE --------------------------
	.section	.text._ZN7cutlass13device_kernelINS_4gemm6kernel13GemmUniversalIN4cute5tupleIJiiiiEEENS1_10collective13CollectiveMmaINS1_35MainloopSm100TmaUmmaWarpSpecializedILi4ELi2ELi4ENS5_IJNS4_1CILi1EEESB_SB_EEEEENS5_IJNSA_ILi64EEENSA_ILi256EEESE_EEENS_6half_tENS5_IJlSB_lEEESH_SI_NS4_8TiledMMAINS4_8MMA_AtomIJNS4_20SM100_MMA_F16BF16_SSISH_SH_fLi64ELi256ELNS4_4UMMA5MajorE0ELSN_0ELNSM_7ScaleInE0ELSO_0EEEEEENS4_6LayoutISC_NS5_IJNSA_ILi0EEESS_SS_EEEEENS5_IJNS4_10UnderscoreESV_SV_EEEEENS4_13SM90_TMA_LOADENS4_14ComposedLayoutINS4_7SwizzleILi3ELi4ELi3EEENS4_18smem_ptr_flag_bitsILi16EEENSR_INS5_IJNSA_ILi8EEESE_EEENS5_IJSE_SB_EEEEEEEvNS4_8identityESY_S18_vS19_EENS_8epilogue10collective18CollectiveEpilogueINS1B_23Sm100TmaWarpSpecializedILi4ELi2ELi32ELb1ELb0EEEJSG_NS5_IJNSR_ISE_SB_EES1G_EEESH_SI_SH_SI_NS1B_6fusion15FusionCallbacksIS1F_NS1I_17LinearCombinationISH_fSH_fLNS_15FloatRoundStyleE2EEESG_S1H_JEEENS4_5SM1004TMEM4LOAD26SM100_TMEM_LOAD_16dp256b8xESY_S18_NS4_17SM75_U32x4_LDSM_NENS4_14SM90_TMA_STOREES18_NS4_17SM90_U32x4_STSM_NENS4_39AutoVectorizingCopyWithAssumedAlignmentILi128EEEEEEvvEEEEvNT_6ParamsE,"ax",@progbits
	.align	128
.text._ZN7cutlass13device_kernelINS_4gemm6kernel13GemmUniversalIN4cute5tupleIJiiiiEEENS1_10collective13CollectiveMmaINS1_35MainloopSm100TmaUmmaWarpSpecializedILi4ELi2ELi4ENS5_IJNS4_1CILi1EEESB_SB_EEEEENS5_IJNSA_ILi64EEENSA_ILi256EEESE_EEENS_6half_tENS5_IJlSB_lEEESH_SI_NS4_8TiledMMAINS4_8MMA_AtomIJNS4_20SM100_MMA_F16BF16_SSISH_SH_fLi64ELi256ELNS4_4UMMA5MajorE0ELSN_0ELNSM_7ScaleInE0ELSO_0EEEEEENS4_6LayoutISC_NS5_IJNSA_ILi0EEESS_SS_EEEEENS5_IJNS4_10UnderscoreESV_SV_EEEEENS4_13SM90_TMA_LOADENS4_14ComposedLayoutINS4_7SwizzleILi3ELi4ELi3EEENS4_18smem_ptr_flag_bitsILi16EEENSR_INS5_IJNSA_ILi8EEESE_EEENS5_IJSE_SB_EEEEEEEvNS4_8identityESY_S18_vS19_EENS_8epilogue10collective18CollectiveEpilogueINS1B_23Sm100TmaWarpSpecializedILi4ELi2ELi32ELb1ELb0EEEJSG_NS5_IJNSR_ISE_SB_EES1G_EEESH_SI_SH_SI_NS1B_6fusion15FusionCallbacksIS1F_NS1I_17LinearCombinationISH_fSH_fLNS_15FloatRoundStyleE2EEESG_S1H_JEEENS4_5SM1004TMEM4LOAD26SM100_TMEM_LOAD_16dp256b8xESY_S18_NS4_17SM75_U32x4_LDSM_NENS4_14SM90_TMA_STOREES18_NS4_17SM90_U32x4_STSM_NENS4_39AutoVectorizingCopyWithAssumedAlignmentILi128EEEEEEvvEEEEvNT_6ParamsE:
        .type           _ZN7cutlass13device_kernelINS_4gemm6kernel13GemmUniversalIN4cute5tupleIJiiiiEEENS1_10collective13CollectiveMmaINS1_35MainloopSm100TmaUmmaWarpSpecializedILi4ELi2ELi4ENS5_IJNS4_1CILi1EEESB_SB_EEEEENS5_IJNSA_ILi64EEENSA_ILi256EEESE_EEENS_6half_tENS5_IJlSB_lEEESH_SI_NS4_8TiledMMAINS4_8MMA_AtomIJNS4_20SM100_MMA_F16BF16_SSISH_SH_fLi64ELi256ELNS4_4UMMA5MajorE0ELSN_0ELNSM_7ScaleInE0ELSO_0EEEEEENS4_6LayoutISC_NS5_IJNSA_ILi0EEESS_SS_EEEEENS5_IJNS4_10UnderscoreESV_SV_EEEEENS4_13SM90_TMA_LOADENS4_14ComposedLayoutINS4_7SwizzleILi3ELi4ELi3EEENS4_18smem_ptr_flag_bitsILi16EEENSR_INS5_IJNSA_ILi8EEESE_EEENS5_IJSE_SB_EEEEEEEvNS4_8identityESY_S18_vS19_EENS_8epilogue10collective18CollectiveEpilogueINS1B_23Sm100TmaWarpSpecializedILi4ELi2ELi32ELb1ELb0EEEJSG_NS5_IJNSR_ISE_SB_EES1G_EEESH_SI_SH_SI_NS1B_6fusion15FusionCallbacksIS1F_NS1I_17LinearCombinationISH_fSH_fLNS_15FloatRoundStyleE2EEESG_S1H_JEEENS4_5SM1004TMEM4LOAD26SM100_TMEM_LOAD_16dp256b8xESY_S18_NS4_17SM75_U32x4_LDSM_NENS4_14SM90_TMA_STOREES18_NS4_17SM90_U32x4_STSM_NENS4_39AutoVectorizingCopyWithAssumedAlignmentILi128EEEEEEvvEEEEvNT_6ParamsE,@function
        .size           _ZN7cutlass13device_kernelINS_4gemm6kernel13GemmUniversalIN4cute5tupleIJiiiiEEENS1_10collective13CollectiveMmaINS1_35MainloopSm100TmaUmmaWarpSpecializedILi4ELi2ELi4ENS5_IJNS4_1CILi1EEESB_SB_EEEEENS5_IJNSA_ILi64EEENSA_ILi256EEESE_EEENS_6half_tENS5_IJlSB_lEEESH_SI_NS4_8TiledMMAINS4_8MMA_AtomIJNS4_20SM100_MMA_F16BF16_SSISH_SH_fLi64ELi256ELNS4_4UMMA5MajorE0ELSN_0ELNSM_7ScaleInE0ELSO_0EEEEEENS4_6LayoutISC_NS5_IJNSA_ILi0EEESS_SS_EEEEENS5_IJNS4_10UnderscoreESV_SV_EEEEENS4_13SM90_TMA_LOADENS4_14ComposedLayoutINS4_7SwizzleILi3ELi4ELi3EEENS4_18smem_ptr_flag_bitsILi16EEENSR_INS5_IJNSA_ILi8EEESE_EEENS5_IJSE_SB_EEEEEEEvNS4_8identityESY_S18_vS19_EENS_8epilogue10collective18CollectiveEpilogueINS1B_23Sm100TmaWarpSpecializedILi4ELi2ELi32ELb1ELb0EEEJSG_NS5_IJNSR_ISE_SB_EES1G_EEESH_SI_SH_SI_NS1B_6fusion15FusionCallbacksIS1F_NS1I_17LinearCombinationISH_fSH_fLNS_15FloatRoundStyleE2EEESG_S1H_JEEENS4_5SM1004TMEM4LOAD26SM100_TMEM_LOAD_16dp256b8xESY_S18_NS4_17SM75_U32x4_LDSM_NENS4_14SM90_TMA_STOREES18_NS4_17SM90_U32x4_STSM_NENS4_39AutoVectorizingCopyWithAssumedAlignmentILi128EEEEEEvvEEEEvNT_6ParamsE,(.L_x_176 - _ZN7cutlass13device_kernelINS_4gemm6kernel13GemmUniversalIN4cute5tupleIJiiiiEEENS1_10collective13CollectiveMmaINS1_35MainloopSm100TmaUmmaWarpSpecializedILi4ELi2ELi4ENS5_IJNS4_1CILi1EEESB_SB_EEEEENS5_IJNSA_ILi64EEENSA_ILi256EEESE_EEENS_6half_tENS5_IJlSB_lEEESH_SI_NS4_8TiledMMAINS4_8MMA_AtomIJNS4_20SM100_MMA_F16BF16_SSISH_SH_fLi64ELi256ELNS4_4UMMA5MajorE0ELSN_0ELNSM_7ScaleInE0ELSO_0EEEEEENS4_6LayoutISC_NS5_IJNSA_ILi0EEESS_SS_EEEEENS5_IJNS4_10UnderscoreESV_SV_EEEEENS4_13SM90_TMA_LOADENS4_14ComposedLayoutINS4_7SwizzleILi3ELi4ELi3EEENS4_18smem_ptr_flag_bitsILi16EEENSR_INS5_IJNSA_ILi8EEESE_EEENS5_IJSE_SB_EEEEEEEvNS4_8identityESY_S18_vS19_EENS_8epilogue10collective18CollectiveEpilogueINS1B_23Sm100TmaWarpSpecializedILi4ELi2ELi32ELb1ELb0EEEJSG_NS5_IJNSR_ISE_SB_EES1G_EEESH_SI_SH_SI_NS1B_6fusion15FusionCallbacksIS1F_NS1I_17LinearCombinationISH_fSH_fLNS_15FloatRoundStyleE2EEESG_S1H_JEEENS4_5SM1004TMEM4LOAD26SM100_TMEM_LOAD_16dp256b8xESY_S18_NS4_17SM75_U32x4_LDSM_NENS4_14SM90_TMA_STOREES18_NS4_17SM90_U32x4_STSM_NENS4_39AutoVectorizingCopyWithAssumedAlignmentILi128EEEEEEvvEEEEvNT_6ParamsE)
        .other          _ZN7cutlass13device_kernelINS_4gemm6kernel13GemmUniversalIN4cute5tupleIJiiiiEEENS1_10collective13CollectiveMmaINS1_35MainloopSm100TmaUmmaWarpSpecializedILi4ELi2ELi4ENS5_IJNS4_1CILi1EEESB_SB_EEEEENS5_IJNSA_ILi64EEENSA_ILi256EEESE_EEENS_6half_tENS5_IJlSB_lEEESH_SI_NS4_8TiledMMAINS4_8MMA_AtomIJNS4_20SM100_MMA_F16BF16_SSISH_SH_fLi64ELi256ELNS4_4UMMA5MajorE0ELSN_0ELNSM_7ScaleInE0ELSO_0EEEEEENS4_6LayoutISC_NS5_IJNSA_ILi0EEESS_SS_EEEEENS5_IJNS4_10UnderscoreESV_SV_EEEEENS4_13SM90_TMA_LOADENS4_14ComposedLayoutINS4_7SwizzleILi3ELi4ELi3EEENS4_18smem_ptr_flag_bitsILi16EEENSR_INS5_IJNSA_ILi8EEESE_EEENS5_IJSE_SB_EEEEEEEvNS4_8identityESY_S18_vS19_EENS_8epilogue10collective18CollectiveEpilogueINS1B_23Sm100TmaWarpSpecializedILi4ELi2ELi32ELb1ELb0EEEJSG_NS5_IJNSR_ISE_SB_EES1G_EEESH_SI_SH_SI_NS1B_6fusion15FusionCallbacksIS1F_NS1I_17LinearCombinationISH_fSH_fLNS_15FloatRoundStyleE2EEESG_S1H_JEEENS4_5SM1004TMEM4LOAD26SM100_TMEM_LOAD_16dp256b8xESY_S18_NS4_17SM75_U32x4_LDSM_NENS4_14SM90_TMA_STOREES18_NS4_17SM90_U32x4_STSM_NENS4_39AutoVectorizingCopyWithAssumedAlignmentILi128EEEEEEvvEEEEvNT_6ParamsE,@"STO_CUDA_ENTRY STV_DEFAULT"
_ZN7cutlass13device_kernelINS_4gemm6kernel13GemmUniversalIN4cute5tupleIJiiiiEEENS1_10collective13CollectiveMmaINS1_35MainloopSm100TmaUmmaWarpSpecializedILi4ELi2ELi4ENS5_IJNS4_1CILi1EEESB_SB_EEEEENS5_IJNSA_ILi64EEENSA_ILi256EEESE_EEENS_6half_tENS5_IJlSB_lEEESH_SI_NS4_8TiledMMAINS4_8MMA_AtomIJNS4_20SM100_MMA_F16BF16_SSISH_SH_fLi64ELi256ELNS4_4UMMA5MajorE0ELSN_0ELNSM_7ScaleInE0ELSO_0EEEEEENS4_6LayoutISC_NS5_IJNSA_ILi0EEESS_SS_EEEEENS5_IJNS4_10UnderscoreESV_SV_EEEEENS4_13SM90_TMA_LOADENS4_14ComposedLayoutINS4_7SwizzleILi3ELi4ELi3EEENS4_18smem_ptr_flag_bitsILi16EEENSR_INS5_IJNSA_ILi8EEESE_EEENS5_IJSE_SB_EEEEEEEvNS4_8identityESY_S18_vS19_EENS_8epilogue10collective18CollectiveEpilogueINS1B_23Sm100TmaWarpSpecializedILi4ELi2ELi32ELb1ELb0EEEJSG_NS5_IJNSR_ISE_SB_EES1G_EEESH_SI_SH_SI_NS1B_6fusion15FusionCallbacksIS1F_NS1I_17LinearCombinationISH_fSH_fLNS_15FloatRoundStyleE2EEESG_S1H_JEEENS4_5SM1004TMEM4LOAD26SM100_TMEM_LOAD_16dp256b8xESY_S18_NS4_17SM75_U32x4_LDSM_NENS4_14SM90_TMA_STOREES18_NS4_17SM90_U32x4_STSM_NENS4_39AutoVectorizingCopyWithAssumedAlignmentILi128EEEEEEvvEEEEvNT_6ParamsE:
[----:B------:R-:W1:Y:S01]  /*0000*/  LDC R1, c[0x0][0x37c] ;  /* 0x0000df00ff017b82 */ /* 0x000e620000000800 */
[----:B------:R-:W2:Y:S01]  /*0010*/  S2R R101, SR_TID.X ;  /* 0x0000000000657919 */ /* 0x000ea20000002100 */
[----:B------:R-:W3:Y:S01]  /*0020*/  LDCU.64 UR4, c[0x0][0x890] ;  /* 0x00011200ff0477ac */ /* 0x000ee20008000a00 */
[----:B------:R-:W-:Y:S02]  /*0030*/  PRMT R88, RZ, 0x7610, R88 ;  /* 0x00007610ff587816 */ /* 0x000fe40000000058 */
[----:B------:R-:W-:Y:S01]  /*0040*/  ELECT P5, URZ, PT ;  /* 0x0000000000ff782f */ /* 0x000fe200038a0000 */
[----:B------:R-:W4:Y:S01]  /*0050*/  LDCU.64 UR46, c[0x0][0x358] ;  /* 0x00006b00ff2e77ac */ /* 0x000f220008000a00 */
[----:B---3--:R-:W-:-:S04]  /*0060*/  UISETP.NE.U32.AND UP0, UPT, UR4, URZ, UPT ;  /* 0x000000ff0400728c */ /* 0x008fc8000bf05070 */
[----:B------:R-:W-:Y:S01]  /*0070*/  UISETP.NE.AND.EX UP0, UPT, UR5, URZ, UPT, UP0 ;  /* 0x000000ff0500728c */ /* 0x000fe2000bf05300 */
[----:B--2---:R-:W-:-:S05]  /*0080*/  SHF.R.U32.HI R93, RZ, 0x5, R101 ;  /* 0x00000005ff5d7819 */ /* 0x004fca0000011665 */
[----:B------:R-:W2:Y:S02]  /*0090*/  SHFL.IDX PT, R0, R93, RZ, 0x1f ;  /* 0x00001fff5d007589 */ /* 0x000ea400000e0000 */
[----:B--2---:R-:W-:Y:S01]  /*00a0*/  R2UR UR8, R0 ;  /* 0x00000000000872ca */ /* 0x004fe200000e0000 */
[----:B-1--4-:R-:W-:-:S14]  /*00b0*/  BRA.U UP0, `(.L_x_0) ;  /* 0x00000001002c7547 */ /* 0x012fdc000b800000 */
[----:B------:R-:W1:Y:S02]  /*00c0*/  LDCU.64 UR6, c[0x0][0x888] ;  /* 0x00011100ff0677ac */ /* 0x000e640008000a00 */
[----:B-1----:R-:W-:-:S04]  /*00d0*/  UISETP.NE.U32.AND UP0, UPT, UR6, URZ, UPT ;  /* 0x000000ff0600728c */ /* 0x002fc8000bf05070 */
[----:B------:R-:W-:-:S09]  /*00e0*/  UISETP.NE.AND.EX UP0, UPT, UR7, URZ, UPT, UP0 ;  /* 0x000000ff0700728c */ /* 0x000fd2000bf05300 */
[----:B------:R-:W-:Y:S05]  /*00f0*/  BRA.U !UP0, `(.L_x_1) ;  /* 0x0000000108107547 */ /* 0x000fea000b800000 */
[----:B------:R-:W1:Y:S02]  /*0100*/  LDC.64 R2, c[0x0][0x888] ;  /* 0x00022200ff027b82 */ /* 0x000e640000000a00 */
[----:B-1----:R1:W5:Y:S01]  /*0110*/  LDG.E R49, desc[UR46][R2.64] ;  /* 0x0000002e02317981 */ /* 0x002362000c1e1900 */
[----:B------:R-:W-:Y:S01]  /*0120*/  HFMA2 R88, -RZ, RZ, 0, 5.9604644775390625e-08 ;  /* 0x00000001ff587431 */ /* 0x000fe200000001ff */
[----:B------:R-:W-:Y:S05]  /*0130*/  BRA `(.L_x_0) ;  /* 0x00000000000c7947 */ /* 0x000fea0003800000 */
.L_x_1:
[----:B------:R-:W1:Y:S01]  /*0140*/  LDCU UR6, c[0x0][0x880] ;  /* 0x00011000ff0677ac */ /* 0x000e620008000800 */
[----:B------:R-:W-:Y:S01]  /*0150*/  HFMA2 R88, -RZ, RZ, 0, 5.9604644775390625e-08 ;  /* 0x00000001ff587431 */ /* 0x000fe200000001ff */
[----:B-1----:R-:W-:-:S07]  /*0160*/  MOV R49, UR6 ;  /* 0x0000000600317c02 */ /* 0x002fce0008000f00 */
.L_x_0:
[----:B------:R-:W2:Y:S02]  /*0170*/  LDCU.64 UR6, c[0x0][0x8b0] ;  /* 0x00011600ff0677ac */ /* 0x000ea40008000a00 */
[----:B--2---:R-:W-:-:S04]  /*0180*/  UISETP.NE.U32.AND UP0, UPT, UR6, URZ, UPT ;  /* 0x000000ff0600728c */ /* 0x004fc8000bf05070 */
[----:B------:R-:W-:-:S09]  /*0190*/  UISETP.NE.AND.EX UP0, UPT, UR7, URZ, UPT, UP0 ;  /* 0x000000ff0700728c */ /* 0x000fd2000bf05300 */
[----:B------:R-:W-:Y:S05]  /*01a0*/  BRA.U UP0, `(.L_x_2) ;  /* 0x0000000100247547 */ /* 0x000fea000b800000 */
[----:B------:R-:W2:Y:S02]  /*01b0*/  LDCU.64 UR6, c[0x0][0x8a8] ;  /* 0x00011500ff0677ac */ /* 0x000ea40008000a00 */
[----:B--2---:R-:W-:-:S04]  /*01c0*/  UISETP.NE.U32.AND UP0, UPT, UR6, URZ, UPT ;  /* 0x000000ff0600728c */ /* 0x004fc8000bf05070 */
[----:B------:R-:W-:-:S09]  /*01d0*/  UISETP.NE.AND.EX UP0, UPT, UR7, URZ, UPT, UP0 ;  /* 0x000000ff0700728c */ /* 0x000fd2000bf05300 */
[----:B------:R-:W-:Y:S05]  /*01e0*/  BRA.U !UP0, `(.L_x_3) ;  /* 0x00000001080c7547 */ /* 0x000fea000b800000 */
[----:B-1----:R-:W1:Y:S02]  /*01f0*/  LDC.64 R2, c[0x0][0x8a8] ;  /* 0x00022a00ff027b82 */ /* 0x002e640000000a00 */
[----:B-1----:R2:W5:Y:S01]  /*0200*/  LDG.E R47, desc[UR46][R2.64] ;  /* 0x0000002e022f7981 */ /* 0x002562000c1e1900 */
[----:B------:R-:W-:Y:S05]  /*0210*/  BRA `(.L_x_2) ;  /* 0x0000000000087947 */ /* 0x000fea0003800000 */
.L_x_3:
[----:B------:R-:W2:Y:S02]  /*0220*/  LDCU UR6, c[0x0][0x8a0] ;  /* 0x00011400ff0677ac */ /* 0x000ea40008000800 */
[----:B--2---:R-:W-:Y:S02]  /*0230*/  MOV R47, UR6 ;  /* 0x00000006002f7c02 */ /* 0x004fe40008000f00 */
.L_x_2:
[----:B------:R-:W-:Y:S01]  /*0240*/  IMAD.U32 R0, RZ, RZ, UR8 ;  /* 0x00000008ff007e24 */ /* 0x000fe2000f8e00ff */
[----:B------:R-:W-:Y:S04]  /*0250*/  BSSY.RECONVERGENT B0, `(.L_x_4) ;  /* 0x000000c000007945 */ /* 0x000fe80003800200 */
[C---:B------:R-:W-:Y:S02]  /*0260*/  ISETP.NE.OR P1, PT, R0.reuse, 0x1, !P5 ;  /* 0x000000010000780c */ /* 0x040fe40006f25670 */
[----:B------:R-:W-:-:S11]  /*0270*/  ISETP.NE.OR P0, PT, R0, 0x3, !P5 ;  /* 0x000000030000780c */ /* 0x000fd60006f05670 */
[----:B------:R-:W-:Y:S05]  /*0280*/  @P1 BRA `(.L_x_5) ;  /* 0x0000000000201947 */ /* 0x000fea0003800000 */
[----:B------:R-:W3:Y:S02]  /*0290*/  LDCU.64 UR6, c[0x0][0x348] ;  /* 0x00006900ff0677ac */ /* 0x000ee40008000a00 */
[----:B---3--:R-:W-:Y:S02]  /*02a0*/  UIADD3 UR10, UP1, UPT, UR6, 0x80, URZ ;  /* 0x00000080060a7890 */ /* 0x008fe4000ff3e0ff */
[----:B------:R-:W-:Y:S02]  /*02b0*/  UIADD3 UR6, UP0, UPT, UR6, 0x180, URZ ;  /* 0x0000018006067890 */ /* 0x000fe4000ff1e0ff */
[----:B------:R-:W-:Y:S02]  /*02c0*/  UIADD3.X UR11, UPT, UPT, URZ, UR7, URZ, UP1, !UPT ;  /* 0x00000007ff0b7290 */ /* 0x000fe40008ffe4ff */
[----:B------:R-:W-:-:S07]  /*02d0*/  UIADD3.X UR7, UPT, UPT, URZ, UR7, URZ, UP0, !UPT ;  /* 0x00000007ff077290 */ /* 0x000fce00087fe4ff */
[----:B------:R3:W-:Y:S02]  /*02e0*/  UTMACCTL.PF [UR10] ;  /* 0x000000000a0079b9 */ /* 0x0007e40008040000 */
[----:B------:R3:W-:Y:S02]  /*02f0*/  UTMACCTL.PF [UR6] ;  /* 0x00000000060079b9 */ /* 0x0007e40008040000 */
[----:B---3--:R-:W-:Y:S01]  /*0300*/  NOP ;  /* 0x0000000000007918 */ /* 0x008fe20000000000 */
.L_x_5:
[----:B------:R-:W-:Y:S05]  /*0310*/  BSYNC.RECONVERGENT B0 ;  /* 0x0000000000007941 */ /* 0x000fea0003800200 */
.L_x_4:
[----:B------:R-:W-:Y:S04]  /*0320*/  BSSY.RECONVERGENT B0, `(.L_x_6) ;  /* 0x000000a000007945 */ /* 0x000fe80003800200 */
        /* <DEDUP_REMOVED lines=9> */
.L_x_7:
[----:B------:R-:W-:Y:S05]  /*03c0*/  BSYNC.RECONVERGENT B0 ;  /* 0x0000000000007941 */ /* 0x000fea0003800200 */
.L_x_6:
[----:B------:R-:W3:Y:S01]  /*03d0*/  LDCU.64 UR6, c[0x0][0x888] ;  /* 0x00011100ff0677ac */ /* 0x000ee20008000a00 */
[----:B------:R-:W-:Y:S02]  /*03e0*/  UISETP.EQ.U32.AND UP1, UPT, UR4, URZ, UPT ;  /* 0x000000ff0400728c */ /* 0x000fe4000bf22070 */
[----:B------:R-:W-:Y:S02]  /*03f0*/  UPLOP3.LUT UP2, UPT, UPT, UPT, UPT, 0x80, 0x8 ;  /* 0x000000000008789c */ /* 0x000fe40003f4f070 */
[----:B---3--:R-:W-:-:S04]  /*0400*/  UISETP.NE.U32.AND UP0, UPT, UR6, URZ, UPT ;  /* 0x000000ff0600728c */ /* 0x008fc8000bf05070 */
[----:B------:R-:W-:-:S04]  /*0410*/  UISETP.NE.AND.EX UP0, UPT, UR7, URZ, UPT, UP0 ;  /* 0x000000ff0700728c */ /* 0x000fc8000bf05300 */
[----:B------:R-:W-:-:S04]  /*0420*/  UISETP.EQ.OR.EX UP3, UPT, UR5, URZ, !UP0, UP1 ;  /* 0x000000ff0500728c */ /* 0x000fc8000c762710 */
[----:B------:R-:W-:-:S05]  /*0430*/  UP2UR UR50, UPR, URZ, 0x8 ;  /* 0x00000008ff327883 */ /* 0x000fca0008000000 */
[----:B------:R-:W-:Y:S07]  /*0440*/  BRA.U !UP3, `(.L_x_8) ;  /* 0x000000010b207547 */ /* 0x000fee000b800000 */
[----:B------:R-:W-:Y:S01]  /*0450*/  UISETP.NE.U32.AND UP2, UPT, UR4, URZ, UPT ;  /* 0x000000ff0400728c */ /* 0x000fe2000bf45070 */
[----:B-----5:R-:W-:Y:S01]  /*0460*/  FSETP.NEU.AND P0, PT, R49, RZ, PT ;  /* 0x000000ff3100720b */ /* 0x020fe20003f0d000 */
[----:B------:R-:W-:Y:S02]  /*0470*/  USEL UR4, URZ, 0xffffffff, UP0 ;  /* 0xffffffffff047887 */ /* 0x000fe40008000000 */
[----:B------:R-:W-:-:S10]  /*0480*/  UISETP.NE.AND.EX UP2, UPT, UR5, URZ, UPT, UP2 ;  /* 0x000000ff0500728c */ /* 0x000fd4000bf45320 */
[----:B------:R-:W-:Y:S01]  /*0490*/  VOTEU.ANY UP1, P0 ;  /* 0x0000000000ff7886 */ /* 0x000fe20000020100 */
[----:B------:R-:W-:-:S04]  /*04a0*/  @!UP2 USEL UR4, URZ, 0xffffffff, UP1 ;  /* 0xffffffffff04a887 */ /* 0x000fc80008800000 */
[----:B------:R-:W-:-:S04]  /*04b0*/  ULOP3.LUT UR4, UR4, 0x1, URZ, 0xc0, !UPT ;  /* 0x0000000104047892 */ /* 0x000fc8000f8ec0ff */
[----:B------:R-:W-:-:S11]  /*04c0*/  UISETP.NE.U32.AND UP2, UPT, UR4, 0x1, UPT ;  /* 0x000000010400788c */ /* 0x000fd6000bf45070 */
.L_x_8:
[----:B-12---:R-:W1:Y:S01]  /*04d0*/  SHFL.IDX PT, R2, R93, RZ, 0x1f ;  /* 0x00001fff5d027589 */ /* 0x006e6200000e0000 */
[----:B------:R-:W-:-:S04]  /*04e0*/  UISETP.NE.AND UP1, UPT, UR8, 0x2, UPT ;  /* 0x000000020800788c */ /* 0x000fc8000bf25270 */
[----:B------:R-:W-:Y:S01]  /*04f0*/  USEL UR6, URZ, 0x1, UP1 ;  /* 0x00000001ff067887 */ /* 0x000fe20008800000 */
[----:B-1----:R-:W-:-:S13]  /*0500*/  ISETP.NE.AND P0, PT, R2, RZ, PT ;  /* 0x000000ff0200720c */ /* 0x002fda0003f05270 */
[----:B------:R-:W-:Y:S05]  /*0510*/  @P0 BRA `(.L_x_9) ;  /* 0x0000000000480947 */ /* 0x000fea0003800000 */
[----:B------:R-:W1:Y:S01]  /*0520*/  S2UR UR5, SR_CgaCtaId ;  /* 0x00000000000579c3 */ /* 0x000e620000008800 */
[----:B------:R-:W-:Y:S01]  /*0530*/  UMOV UR7, 0x400 ;  /* 0x0000040000077882 */ /* 0x000fe20000000000 */
[----:B------:R-:W-:Y:S01]  /*0540*/  UMOV UR4, 0x1 ;  /* 0x0000000100047882 */ /* 0x000fe20000000000 */
[----:B------:R-:W-:Y:S01]  /*0550*/  ELECT P0, URZ, PT ;  /* 0x0000000000ff782f */ /* 0x000fe20003800000 */
[----:B------:R-:W-:-:S04]  /*0560*/  UIADD3 UR10, UPT, UPT, -UR4, 0x100000, URZ ;  /* 0x00100000040a7890 */ /* 0x000fc8000fffe1ff */
[----:B------:R-:W-:Y:S02]  /*0570*/  USHF.L.U32 UR11, UR10, 0xb, URZ ;  /* 0x0000000b0a0b7899 */ /* 0x000fe400080006ff */
[----:B------:R-:W-:Y:S02]  /*0580*/  USHF.L.U32 UR10, UR10, 0x1, URZ ;  /* 0x000000010a0a7899 */ /* 0x000fe400080006ff */
[----:B-1----:R-:W-:Y:S01]  /*0590*/  ULEA UR5, UR5, UR7, 0x18 ;  /* 0x0000000705057291 */ /* 0x002fe2000f8ec0ff */
[----:B------:R-:W1:Y:S11]  /*05a0*/  FENCE.VIEW.ASYNC.S ;  /* 0x00000000000073c6 */ /* 0x000e760000000000 */
[----:B-1----:R1:W2:Y:S01]  /*05b0*/  SYNCS.EXCH.64 URZ, [UR5], UR10 ;  /* 0x0000000a05ff75b2 */ /* 0x0022a20008000100 */
[----:B------:R1:W3:Y:S01]  /*05c0*/  SYNCS.EXCH.64 URZ, [UR5+0x20], UR10 ;  /* 0x0000200a05ff75b2 */ /* 0x0002e20008000100 */
[----:B------:R1:W4:Y:S01]  /*05d0*/  SYNCS.EXCH.64 URZ, [UR5+0x8], UR10 ;  /* 0x0000080a05ff75b2 */ /* 0x0003220008000100 */
[----:B------:R1:W1:Y:S01]  /*05e0*/  SYNCS.EXCH.64 URZ, [UR5+0x28], UR10 ;  /* 0x0000280a05ff75b2 */ /* 0x0002620008000100 */
[----:B------:R1:W1:Y:S01]  /*05f0*/  SYNCS.EXCH.64 URZ, [UR5+0x10], UR10 ;  /* 0x0000100a05ff75b2 */ /* 0x0002620008000100 */
[----:B------:R1:W1:Y:S01]  /*0600*/  SYNCS.EXCH.64 URZ, [UR5+0x30], UR10 ;  /* 0x0000300a05ff75b2 */ /* 0x0002620008000100 */
[----:B------:R1:W1:Y:S01]  /*0610*/  SYNCS.EXCH.64 URZ, [UR5+0x18], UR10 ;  /* 0x0000180a05ff75b2 */ /* 0x0002620008000100 */
[----:B------:R1:W1:Y:S01]  /*0620*/  SYNCS.EXCH.64 URZ, [UR5+0x38], UR10 ;  /* 0x0000380a05ff75b2 */ /* 0x0002620008000100 */
[----:B------:R-:W-:Y:S01]  /*0630*/  NOP ;  /* 0x0000000000007918 */ /* 0x000fe20000000000 */
.L_x_9:
[----:B------:R-:W2:Y:S01]  /*0640*/  SHFL.IDX PT, R2, R93, RZ, 0x1f ;  /* 0x00001fff5d027589 */ /* 0x000ea200000e0000 */
[----:B------:R-:W-:Y:S01]  /*0650*/  NOP ;  /* 0x0000000000007918 */ /* 0x000fe20000000000 */
[----:B--2---:R-:W-:-:S13]  /*0660*/  ISETP.NE.AND P0, PT, R2, 0x1, PT ;  /* 0x000000010200780c */ /* 0x004fda0003f05270 */
[----:B------:R-:W-:Y:S05]  /*0670*/  @P0 BRA `(.L_x_10) ;  /* 0x0000000000580947 */ /* 0x000fea0003800000 */
[----:B------:R-:W2:Y:S01]  /*0680*/  S2UR UR7, SR_CgaCtaId ;  /* 0x00000000000779c3 */ /* 0x000ea20000008800 */
[----:B------:R-:W-:Y:S01]  /*0690*/  UMOV UR9, 0x400 ;  /* 0x0000040000097882 */ /* 0x000fe20000000000 */
[----:B-1----:R-:W-:Y:S01]  /*06a0*/  UMOV UR5, 0x20 ;  /* 0x0000002000057882 */ /* 0x002fe20000000000 */
[----:B------:R-:W-:Y:S01]  /*06b0*/  UMOV UR4, 0x80 ;  /* 0x0000008000047882 */ /* 0x000fe20000000000 */
[----:B------:R-:W-:-:S04]  /*06c0*/  UIADD3 UR10, UPT, UPT, -UR5, 0x100000, URZ ;  /* 0x00100000050a7890 */ /* 0x000fc8000fffe1ff */
[----:B------:R-:W-:Y:S02]  /*06d0*/  USHF.L.U32 UR11, UR10, 0xb, URZ ;  /* 0x0000000b0a0b7899 */ /* 0x000fe400080006ff */
[----:B------:R-:W-:Y:S02]  /*06e0*/  USHF.L.U32 UR10, UR10, 0x1, URZ ;  /* 0x000000010a0a7899 */ /* 0x000fe400080006ff */
[----:B------:R-:W-:-:S04]  /*06f0*/  UIADD3 UR4, UPT, UPT, -UR4, 0x100000, URZ ;  /* 0x0010000004047890 */ /* 0x000fc8000fffe1ff */
[----:B------:R-:W-:Y:S02]  /*0700*/  USHF.L.U32 UR5, UR4, 0xb, URZ ;  /* 0x0000000b04057899 */ /* 0x000fe400080006ff */
[----:B------:R-:W-:Y:S01]  /*0710*/  USHF.L.U32 UR4, UR4, 0x1, URZ ;  /* 0x0000000104047899 */ /* 0x000fe200080006ff */
[----:B------:R-:W-:Y:S01]  /*0720*/  ELECT P0, URZ, PT ;  /* 0x0000000000ff782f */ /* 0x000fe20003800000 */
[----:B--2---:R-:W-:Y:S01]  /*0730*/  ULEA UR7, UR7, UR9, 0x18 ;  /* 0x0000000907077291 */ /* 0x004fe2000f8ec0ff */
[----:B------:R-:W1:Y:S11]  /*0740*/  FENCE.VIEW.ASYNC.S ;  /* 0x00000000000073c6 */ /* 0x000e760000000000 */
[----:B-1----:R2:W1:Y:S01]  /*0750*/  SYNCS.EXCH.64 URZ, [UR7+0x40], UR10 ;  /* 0x0000400a07ff75b2 */ /* 0x0024620008000100 */
[----:B------:R2:W1:Y:S01]  /*0760*/  SYNCS.EXCH.64 URZ, [UR7+0x60], UR4 ;  /* 0x0000600407ff75b2 */ /* 0x0004620008000100 */
[----:B------:R2:W1:Y:S01]  /*0770*/  SYNCS.EXCH.64 URZ, [UR7+0x48], UR10 ;  /* 0x0000480a07ff75b2 */ /* 0x0004620008000100 */
[----:B------:R2:W1:Y:S01]  /*0780*/  SYNCS.EXCH.64 URZ, [UR7+0x68], UR4 ;  /* 0x0000680407ff75b2 */ /* 0x0004620008000100 */
[----:B------:R2:W1:Y:S01]  /*0790*/  SYNCS.EXCH.64 URZ, [UR7+0x50], UR10 ;  /* 0x0000500a07ff75b2 */ /* 0x0004620008000100 */
[----:B------:R2:W1:Y:S01]  /*07a0*/  SYNCS.EXCH.64 URZ, [UR7+0x70], UR4 ;  /* 0x0000700407ff75b2 */ /* 0x0004620008000100 */
[----:B------:R2:W1:Y:S01]  /*07b0*/  SYNCS.EXCH.64 URZ, [UR7+0x58], UR10 ;  /* 0x0000580a07ff75b2 */ /* 0x0004620008000100 */
[----:B------:R2:W1:Y:S02]  /*07c0*/  SYNCS.EXCH.64 URZ, [UR7+0x78], UR4 ;  /* 0x0000780407ff75b2 */ /* 0x0004640008000100 */
[----:B--2---:R-:W-:Y:S01]  /*07d0*/  NOP ;  /* 0x0000000000007918 */ /* 0x004fe20000000000 */
.L_x_10:
[----:B------:R-:W2:Y:S01]  /*07e0*/  SHFL.IDX PT, R2, R93, RZ, 0x1f ;  /* 0x00001fff5d027589 */ /* 0x000ea200000e0000 */
[----:B------:R-:W-:Y:S01]  /*07f0*/  NOP ;  /* 0x0000000000007918 */ /* 0x000fe20000000000 */
[----:B--2---:R-:W-:-:S13]  /*0800*/  ISETP.NE.AND P0, PT, R2, 0x3, PT ;  /* 0x000000030200780c */ /* 0x004fda0003f05270 */
[----:B------:R-:W-:Y:S05]  /*0810*/  @P0 BRA `(.L_x_11) ;  /* 0x0000000000300947 */ /* 0x000fea0003800000 */
[----:B-1----:R-:W1:Y:S01]  /*0820*/  S2UR UR5, SR_CgaCtaId ;  /* 0x00000000000579c3 */ /* 0x002e620000008800 */
        /* <DEDUP_REMOVED lines=8> */
[----:B-1----:R2:W1:Y:S01]  /*08b0*/  SYNCS.EXCH.64 URZ, [UR5+0x80], UR10 ;  /* 0x0000800a05ff75b2 */ /* 0x0024620008000100 */
[----:B------:R2:W1:Y:S02]  /*08c0*/  SYNCS.EXCH.64 URZ, [UR5+0x88], UR10 ;  /* 0x0000880a05ff75b2 */ /* 0x0004640008000100 */
[----:B--2---:R-:W-:Y:S01]  /*08d0*/  NOP ;  /* 0x0000000000007918 */ /* 0x004fe20000000000 */
.L_x_11:
[----:B------:R-:W2:Y:S01]  /*08e0*/  SHFL.IDX PT, R2, R93, RZ, 0x1f ;  /* 0x00001fff5d027589 */ /* 0x000ea200000e0000 */
[----:B------:R-:W-:Y:S01]  /*08f0*/  NOP ;  /* 0x0000000000007918 */ /* 0x000fe20000000000 */
[----:B--2---:R-:W-:-:S13]  /*0900*/  ISETP.NE.AND P0, PT, R2, 0x4, PT ;  /* 0x000000040200780c */ /* 0x004fda0003f05270 */
[----:B------:R-:W-:Y:S05]  /*0910*/  @P0 BRA `(.L_x_12) ;  /* 0x00000000004c0947 */ /* 0x000fea0003800000 */
[----:B-1----:R-:W1:Y:S01]  /*0920*/  S2UR UR5, SR_CgaCtaId ;  /* 0x00000000000579c3 */ /* 0x002e620000008800 */
[----:B------:R-:W-:Y:S01]  /*0930*/  UMOV UR9, 0x100 ;  /* 0x0000010000097882 */ /* 0x000fe20000000000 */
[----:B------:R-:W-:Y:S01]  /*0940*/  UMOV UR7, 0x400 ;  /* 0x0000040000077882 */ /* 0x000fe20000000000 */
[----:B------:R-:W-:Y:S01]  /*0950*/  USEL UR9, UR9, 0xe0, UP2 ;  /* 0x000000e009097887 */ /* 0x000fe20009000000 */
[----:B------:R-:W-:Y:S01]  /*0960*/  UMOV UR4, 0x1 ;  /* 0x0000000100047882 */ /* 0x000fe20000000000 */
[----:B------:R-:W-:Y:S01]  /*0970*/  ELECT P0, URZ, PT ;  /* 0x0000000000ff782f */ /* 0x000fe20003800000 */
[----:B------:R-:W-:-:S04]  /*0980*/  UIADD3 UR10, UPT, UPT, -UR4, 0x100000, URZ ;  /* 0x00100000040a7890 */ /* 0x000fc8000fffe1ff */
[----:B------:R-:W-:Y:S02]  /*0990*/  USHF.L.U32 UR11, UR10, 0xb, URZ ;  /* 0x0000000b0a0b7899 */ /* 0x000fe400080006ff */
[----:B------:R-:W-:Y:S02]  /*09a0*/  USHF.L.U32 UR10, UR10, 0x1, URZ ;  /* 0x000000010a0a7899 */ /* 0x000fe400080006ff */
[----:B------:R-:W-:-:S04]  /*09b0*/  UIADD3 UR12, UPT, UPT, -UR9, 0x100000, URZ ;  /* 0x00100000090c7890 */ /* 0x000fc8000fffe1ff */
[----:B------:R-:W-:Y:S02]  /*09c0*/  USHF.L.U32 UR13, UR12, 0xb, URZ ;  /* 0x0000000b0c0d7899 */ /* 0x000fe400080006ff */
[----:B------:R-:W-:Y:S02]  /*09d0*/  USHF.L.U32 UR12, UR12, 0x1, URZ ;  /* 0x000000010c0c7899 */ /* 0x000fe400080006ff */
[----:B-1----:R-:W-:Y:S01]  /*09e0*/  ULEA UR5, UR5, UR7, 0x18 ;  /* 0x0000000705057291 */ /* 0x002fe2000f8ec0ff */
[----:B------:R-:W1:Y:S11]  /*09f0*/  FENCE.VIEW.ASYNC.S ;  /* 0x00000000000073c6 */ /* 0x000e760000000000 */
[----:B-1----:R2:W1:Y:S01]  /*0a00*/  SYNCS.EXCH.64 URZ, [UR5+0x90], UR10 ;  /* 0x0000900a05ff75b2 */ /* 0x0024620008000100 */
[----:B------:R2:W1:Y:S01]  /*0a10*/  SYNCS.EXCH.64 URZ, [UR5+0xa0], UR12 ;  /* 0x0000a00c05ff75b2 */ /* 0x0004620008000100 */
[----:B------:R2:W1:Y:S01]  /*0a20*/  SYNCS.EXCH.64 URZ, [UR5+0x98], UR10 ;  /* 0x0000980a05ff75b2 */ /* 0x0004620008000100 */
[----:B------:R2:W1:Y:S02]  /*0a30*/  SYNCS.EXCH.64 URZ, [UR5+0xa8], UR12 ;  /* 0x0000a80c05ff75b2 */ /* 0x0004640008000100 */
[----:B--2---:R-:W-:Y:S01]  /*0a40*/  NOP ;  /* 0x0000000000007918 */ /* 0x004fe20000000000 */
.L_x_12:
        /* <DEDUP_REMOVED lines=26> */
.L_x_13:
        /* <DEDUP_REMOVED lines=18> */
.L_x_14:
[----:B-1----:R-:W1:Y:S01]  /*0d10*/  S2UR UR5, SR_CTAID.X ;  /* 0x00000000000579c3 */ /* 0x002e620000002500 */
[----:B------:R-:W-:-:S05]  /*0d20*/  CS2R.32 R87, SR_CgaSize ;  /* 0x0000000000577805 */ /* 0x000fca0000008a00 */
[----:B------:R-:W-:-:S05]  /*0d30*/  IMAD R87, R87, -0xa0, RZ ;  /* 0xffffff6057577824 */ /* 0x000fca00078e02ff */
[----:B------:R-:W-:-:S14]  /*0d40*/  R2UR UR9, R87 ;  /* 0x00000000570972ca */ /* 0x000fdc00000e0000 */
[----:B------:R-:W2:Y:S01]  /*0d50*/  LDCU UR9, c[0x0][UR9+0x2b0] ;  /* 0x00005600090977ac */ /* 0x000ea20008000800 */
[----:B------:R-:W-:Y:S01]  /*0d60*/  NOP ;  /* 0x0000000000007918 */ /* 0x000fe20000000000 */
[----:B------:R-:W-:-:S05]  /*0d70*/  CS2R.32 R87, SR_CgaSize ;  /* 0x0000000000577805 */ /* 0x000fca0000008a00 */
[----:B------:R-:W-:-:S05]  /*0d80*/  IMAD R87, R87, -0xa0, RZ ;  /* 0xffffff6057577824 */ /* 0x000fca00078e02ff */
[----:B------:R-:W-:-:S14]  /*0d90*/  R2UR UR7, R87 ;  /* 0x00000000570772ca */ /* 0x000fdc00000e0000 */
[----:B------:R-:W3:Y:S01]  /*0da0*/  LDCU UR7, c[0x0][UR7+0x2b4] ;  /* 0x00005680070777ac */ /* 0x000ee20008000800 */
[----:B------:R-:W4:Y:S08]  /*0db0*/  S2UR UR4, SR_CTAID.Y ;  /* 0x00000000000479c3 */ /* 0x000f300000002600 */
[----:B------:R-:W3:Y:S01]  /*0dc0*/  LDC R10, c[0x0][0xb24] ;  /* 0x0002c900ff0a7b82 */ /* 0x000ee20000000800 */
[----:B-1----:R-:W-:-:S02]  /*0dd0*/  I2FP.F32.U32 R87, UR5 ;  /* 0x0000000500577c45 */ /* 0x002fc40008201000 */
[----:B------:R-:W-:-:S05]  /*0de0*/  CS2R.32 R3, SR_CgaSize ;  /* 0x0000000000037805 */ /* 0x000fca0000008a00 */
[----:B------:R-:W-:-:S06]  /*0df0*/  IMAD R3, R3, -0xa0, RZ ;  /* 0xffffff6003037824 */ /* 0x000fcc00078e02ff */
[----:B------:R-:W1:Y:S01]  /*0e00*/  LDC R3, c[0x0][R3+0x2a0] ;  /* 0x0000a80003037b82 */ /* 0x000e620000000800 */
[----:B------:R-:W-:Y:S01]  /*0e10*/  MOV R15, UR5 ;  /* 0x00000005000f7c02 */ /* 0x000fe20008000f00 */
[----:B--2---:R-:W-:Y:S01]  /*0e20*/  FMUL R87, R87, UR9 ;  /* 0x0000000957577c20 */ /* 0x004fe20008400000 */
[----:B----4-:R-:W-:Y:S02]  /*0e30*/  I2FP.F32.U32 R86, UR4 ;  /* 0x0000000400567c45 */ /* 0x010fe40008201000 */
[----:B------:R-:W-:-:S05]  /*0e40*/  CS2R.32 R2, SR_CgaSize ;  /* 0x0000000000027805 */ /* 0x000fca0000008a00 */
[----:B------:R-:W-:-:S06]  /*0e50*/  IMAD R2, R2, -0xa0, RZ ;  /* 0xffffff6002027824 */ /* 0x000fcc00078e02ff */
[----:B------:R-:W2:Y:S01]  /*0e60*/  LDC R2, c[0x0][R2+0x2a4] ;  /* 0x0000a90002027b82 */ /* 0x000ea20000000800 */
[----:B------:R-:W-:Y:S01]  /*0e70*/  MOV R14, UR4 ;  /* 0x00000004000e7c02 */ /* 0x000fe20008000f00 */
[----:B------:R-:W4:Y:S01]  /*0e80*/  F2I.U32.TRUNC.NTZ R87, R87 ;  /* 0x0000005700577305 */ /* 0x000f22000020f000 */
[----:B---3--:R-:W-:-:S05]  /*0e90*/  FMUL R86, R86, UR7 ;  /* 0x0000000756567c20 */ /* 0x008fca0008400000 */
[----:B------:R-:W-:Y:S01]  /*0ea0*/  BAR.SYNC.DEFER_BLOCKING 0x0 ;  /* 0x0000000000007b1d */ /* 0x000fe20000010000 */
[----:B------:R-:W-:-:S05]  /*0eb0*/  ISETP.GE.AND P0, PT, R10, 0x1, PT ;  /* 0x000000010a00780c */ /* 0x000fca0003f06270 */
[----:B------:R-:W3:Y:S02]  /*0ec0*/  F2I.U32.TRUNC.NTZ R86, R86 ;  /* 0x0000005600567305 */ /* 0x000ee4000020f000 */
[----:B------:R-:W2:Y:S01]  /*0ed0*/  S2UR UR36, SR_CTAID.Z ;  /* 0x00000000002479c3 */ /* 0x000ea20000002700 */
[----:B----4-:R-:W-:-:S05]  /*0ee0*/  IADD3 R87, PT, PT, -R87, RZ, RZ ;  /* 0x000000ff57577210 */ /* 0x010fca0007ffe1ff */
[----:B-1----:R-:W-:Y:S01]  /*0ef0*/  IMAD R87, R3, R87, UR5 ;  /* 0x0000000503577e24 */ /* 0x002fe2000f8e0257 */
[----:B---3--:R-:W-:-:S05]  /*0f00*/  IADD3 R86, PT, PT, -R86, RZ, RZ ;  /* 0x000000ff56567210 */ /* 0x008fca0007ffe1ff */
[----:B--2---:R-:W-:Y:S01]  /*0f10*/  IMAD R86, R2, R86, UR4 ;  /* 0x0000000402567e24 */ /* 0x004fe2000f8e0256 */
[----:B------:R-:W-:Y:S06]  /*0f20*/  @!P0 BRA `(.L_x_15) ;  /* 0x0000000000b88947 */ /* 0x000fec0003800000 */
[----:B------:R-:W1:Y:S01]  /*0f30*/  LDC.64 R4, c[0x0][0xb18] ;  /* 0x0002c600ff047b82 */ /* 0x000e620000000a00 */
[----:B------:R-:W-:-:S07]  /*0f40*/  ISETP.NE.AND P0, PT, R10, 0x1, PT ;  /* 0x000000010a00780c */ /* 0x000fce0003f05270 */
[----:B------:R-:W2:Y:S08]  /*0f50*/  LDC R9, c[0x0][0xb0c] ;  /* 0x0002c300ff097b82 */ /* 0x000eb00000000800 */
[----:B------:R-:W3:Y:S08]  /*0f60*/  LDC R12, c[0x0][0x370] ;  /* 0x0000dc00ff0c7b82 */ /* 0x000ef00000000800 */
[----:B------:R-:W4:Y:S01]  /*0f70*/  LDC R11, c[0x0][0x374] ;  /* 0x0000dd00ff0b7b82 */ /* 0x000f220000000800 */
[----:B-1----:R-:W-:-:S07]  /*0f80*/  ISETP.NE.AND P1, PT, R4, 0x1, PT ;  /* 0x000000010400780c */ /* 0x002fce0003f25270 */
[----:B------:R-:W3:Y:S01]  /*0f90*/  LDC.64 R6, c[0x0][0xb10] ;  /* 0x0002c400ff067b82 */ /* 0x000ee20000000a00 */
[----:B--2---:R-:W-:-:S07]  /*0fa0*/  ISETP.NE.AND P2, PT, R9, 0x1, PT ;  /* 0x000000010900780c */ /* 0x004fce0003f45270 */
[----:B------:R-:W1:Y:S08]  /*0fb0*/  LDC R8, c[0x0][0xb20] ;  /* 0x0002c800ff087b82 */ /* 0x000e700000000800 */
[----:B------:R-:W2:Y:S01]  /*0fc0*/  LDC.64 R2, c[0x0][0xb28] ;  /* 0x0002ca00ff027b82 */ /* 0x000ea20000000a00 */
[----:B----4-:R-:W-:-:S04]  /*0fd0*/  IMAD.HI.U32 R13, R11, R5, RZ ;  /* 0x000000050b0d7227 */ /* 0x010fc800078e00ff */
[----:B------:R-:W-:-:S04]  /*0fe0*/  IMAD.HI.U32 R5, R14, R5, RZ ;  /* 0x000000050e057227 */ /* 0x000fc800078e00ff */
[----:B---3--:R-:W-:-:S05]  /*0ff0*/  IMAD.HI.U32 R16, R12, R6, RZ ;  /* 0x000000060c107227 */ /* 0x008fca00078e00ff */
[-C--:B------:R-:W-:Y:S01]  /*1000*/  @P2 SHF.R.U32.HI R12, RZ, R7.reuse, R16 ;  /* 0x00000007ff0c2219 */ /* 0x080fe20000011610 */
[----:B------:R-:W-:Y:S01]  /*1010*/  IMAD.HI.U32 R16, R15, R6, RZ ;  /* 0x000000060f107227 */ /* 0x000fe200078e00ff */
[-C--:B-1----:R-:W-:Y:S02]  /*1020*/  @P1 SHF.R.U32.HI R11, RZ, R8.reuse, R13 ;  /* 0x00000008ff0b1219 */ /* 0x082fe4000001160d */
[----:B------:R-:W-:Y:S02]  /*1030*/  SHF.R.U32.HI R5, RZ, R8, R5 ;  /* 0x00000008ff057219 */ /* 0x000fe40000011605 */
[----:B------:R-:W-:Y:S02]  /*1040*/  SHF.R.U32.HI R16, RZ, R7, R16 ;  /* 0x00000007ff107219 */ /* 0x000fe40000011610 */
[----:B------:R-:W-:Y:S01]  /*1050*/  SEL R5, R14, R5, !P1 ;  /* 0x000000050e057207 */ /* 0x000fe20004800000 */
[----:B--2---:R-:W-:Y:S01]  /*1060*/  IMAD.HI.U32 R13, R11, R2, RZ ;  /* 0x000000020b0d7227 */ /* 0x004fe200078e00ff */
[----:B------:R-:W-:-:S03]  /*1070*/  SEL R16, R15, R16, !P2 ;  /* 0x000000100f107207 */ /* 0x000fc60005000000 */
[----:B------:R-:W-:Y:S01]  /*1080*/  IMAD.HI.U32 R6, R12, R2, RZ ;  /* 0x000000020c067227 */ /* 0x000fe200078e00ff */
[----:B------:R-:W-:-:S04]  /*1090*/  @P0 SHF.R.U32.HI R11, RZ, R3, R13 ;  /* 0x00000003ff0b0219 */ /* 0x000fc8000001160d */
[----:B------:R-:W-:Y:S01]  /*10a0*/  @P0 SHF.R.U32.HI R12, RZ, R3, R6 ;  /* 0x00000003ff0c0219 */ /* 0x000fe20000011606 */
[----:B------:R-:W-:-:S04]  /*10b0*/  IMAD R11, R11, R10, RZ ;  /* 0x0000000a0b0b7224 */ /* 0x000fc800078e02ff */
[----:B------:R-:W-:Y:S01]  /*10c0*/  IMAD R6, R12, R10, RZ ;  /* 0x0000000a0c067224 */ /* 0x000fe200078e02ff */
[----:B------:R-:W-:-:S04]  /*10d0*/  ISETP.GE.AND P1, PT, R5, R11, PT ;  /* 0x0000000b0500720c */ /* 0x000fc80003f26270 */
[----:B------:R-:W-:Y:S01]  /*10e0*/  ISETP.GE.OR P1, PT, R16, R6, P1 ;  /* 0x000000061000720c */ /* 0x000fe20000f26670 */
[----:B------:R-:W-:-:S05]  /*10f0*/  IMAD.HI.U32 R6, R5, R2, RZ ;  /* 0x0000000205067227 */ /* 0x000fca00078e00ff */
[----:B------:R-:W-:-:S04]  /*1100*/  SHF.R.U32.HI R6, RZ, R3, R6 ;  /* 0x00000003ff067219 */ /* 0x000fc80000011606 */
[----:B------:R-:W-:-:S03]  /*1110*/  SEL R6, R5, R6, !P0 ;  /* 0x0000000605067207 */ /* 0x000fc60004000000 */
[----:B------:R-:W-:Y:S01]  /*1120*/  @!P1 IMAD.HI.U32 R7, R16, R2, RZ ;  /* 0x0000000210079227 */ /* 0x000fe200078e00ff */
[----:B------:R-:W-:-:S04]  /*1130*/  IADD3 R2, PT, PT, -R6, RZ, RZ ;  /* 0x000000ff06027210 */ /* 0x000fc80007ffe1ff */
[----:B------:R-:W-:Y:S01]  /*1140*/  @!P1 SHF.R.U32.HI R3, RZ, R3, R7 ;  /* 0x00000003ff039219 */ /* 0x000fe20000011607 */
[----:B------:R-:W-:Y:S01]  /*1150*/  IMAD R2, R10, R2, R5 ;  /* 0x000000020a027224 */ /* 0x000fe200078e0205 */
[----:B------:R-:W-:Y:S02]  /*1160*/  IADD3 R7, PT, PT, -R5, RZ, RZ ;  /* 0x000000ff05077210 */ /* 0x000fe40007ffe1ff */
[----:B------:R-:W-:-:S03]  /*1170*/  @!P1 SEL R3, R16, R3, !P0 ;  /* 0x0000000310039207 */ /* 0x000fc60004000000 */
[----:B------:R-:W-:Y:S02]  /*1180*/  IMAD R7, R4, R7, R14 ;  /* 0x0000000704077224 */ /* 0x000fe400078e020e */
[--C-:B------:R-:W-:Y:S02]  /*1190*/  @!P1 IMAD.IADD R6, R6, 0x1, -R3.reuse ;  /* 0x0000000106069824 */ /* 0x100fe400078e0a03 */
[----:B------:R-:W-:Y:S01]  /*11a0*/  @!P1 IMAD R3, R2, R12, R3 ;  /* 0x0000000c02039224 */ /* 0x000fe200078e0203 */
[----:B------:R-:W-:Y:S01]  /*11b0*/  IADD3 R2, PT, PT, -R16, RZ, RZ ;  /* 0x000000ff10027210 */ /* 0x000fe20007ffe1ff */
[----:B------:R-:W-:Y:S02]  /*11c0*/  @!P1 IMAD R5, R6, R10, R16 ;  /* 0x0000000a06059224 */ /* 0x000fe400078e0210 */
[----:B------:R-:W-:Y:S02]  /*11d0*/  @!P1 IMAD.MOV.U32 R16, RZ, RZ, R3 ;  /* 0x000000ffff109224 */ /* 0x000fe400078e0003 */
[----:B------:R-:W-:-:S02]  /*11e0*/  IMAD R2, R9, R2, R15 ;  /* 0x0000000209027224 */ /* 0x000fc400078e020f */
[----:B------:R-:W-:Y:S02]  /*11f0*/  IMAD R14, R5, R4, R7 ;  /* 0x00000004050e7224 */ /* 0x000fe400078e0207 */
[----:B------:R-:W-:Y:S02]  /*1200*/  IMAD R15, R16, R9, R2 ;  /* 0x00000009100f7224 */ /* 0x000fe400078e0202 */
.L_x_15:
[----:B------:R-:W1:Y:S01]  /*1210*/  LDCU UR4, c[0x0][0xb30] ;  /* 0x00016600ff0477ac */ /* 0x000e620008000800 */
[----:B------:R-:W2:Y:S08]  /*1220*/  S2UR UR37, SR_CgaCtaId ;  /* 0x00000000002579c3 */ /* 0x000eb00000008800 */
[----:B------:R-:W3:Y:S01]  /*1230*/  LDC R40, c[0x0][0xb24] ;  /* 0x0002c900ff287b82 */ /* 0x000ee20000000800 */
[----:B-1----:R-:W-:-:S09]  /*1240*/  UISETP.NE.AND UP1, UPT, UR4, 0x1, UPT ;  /* 0x000000010400788c */ /* 0x002fd2000bf25270 */
[----:B--2---:R-:W-:Y:S05]  /*1250*/  BRA.U UP1, `(.L_x_16) ;  /* 0x0000000101407547 */ /* 0x004fea000b800000 */
[----:B------:R-:W1:Y:S08]  /*1260*/  LDC.64 R4, c[0x0][0xb10] ;  /* 0x0002c400ff047b82 */ /* 0x000e700000000a00 */
[----:B------:R-:W2:Y:S08]  /*1270*/  LDC.64 R2, c[0x0][0xb18] ;  /* 0x0002c600ff027b82 */ /* 0x000eb00000000a00 */
[----:B------:R-:W4:Y:S08]  /*1280*/  LDC R6, c[0x0][0xb20] ;  /* 0x0002c800ff067b82 */ /* 0x000f300000000800 */
[----:B------:R-:W3:Y:S01]  /*1290*/  LDC R7, c[0x0][0xb0c] ;  /* 0x0002c300ff077b82 */ /* 0x000ee20000000800 */
[----:B-1----:R-:W-:-:S05]  /*12a0*/  IMAD.HI.U32 R4, R15, R4, RZ ;  /* 0x000000040f047227 */ /* 0x002fca00078e00ff */
[----:B------:R-:W-:Y:S01]  /*12b0*/  SHF.R.U32.HI R4, RZ, R5, R4 ;  /* 0x00000005ff047219 */ /* 0x000fe20000011604 */
[----:B--2---:R-:W-:Y:S01]  /*12c0*/  IMAD.HI.U32 R3, R14, R3, RZ ;  /* 0x000000030e037227 */ /* 0x004fe200078e00ff */
[----:B------:R-:W-:-:S04]  /*12d0*/  ISETP.NE.AND P0, PT, R2, 0x1, PT ;  /* 0x000000010200780c */ /* 0x000fc80003f05270 */
[----:B----4-:R-:W-:-:S04]  /*12e0*/  SHF.R.U32.HI R3, RZ, R6, R3 ;  /* 0x00000006ff037219 */ /* 0x010fc80000011603 */
[----:B------:R-:W-:Y:S02]  /*12f0*/  SEL R3, R14, R3, !P0 ;  /* 0x000000030e037207 */ /* 0x000fe40004000000 */
[----:B---3--:R-:W-:-:S04]  /*1300*/  ISETP.NE.AND P1, PT, R7, 0x1, PT ;  /* 0x000000010700780c */ /* 0x008fc80003f25270 */
[----:B------:R-:W-:-:S05]  /*1310*/  SEL R4, R15, R4, !P1 ;  /* 0x000000040f047207 */ /* 0x000fca0004800000 */
[----:B------:R-:W-:Y:S02]  /*1320*/  IMAD.IADD R5, R3, 0x1, -R4 ;  /* 0x0000000103057824 */ /* 0x000fe400078e0a04 */
[----:B------:R-:W-:Y:S02]  /*1330*/  IMAD.IADD R3, R4, 0x1, -R3 ;  /* 0x0000000104037824 */ /* 0x000fe400078e0a03 */
[----:B------:R-:W-:Y:S02]  /*1340*/  IMAD R15, R5, R7, R15 ;  /* 0x00000007050f7224 */ /* 0x000fe400078e020f */
[----:B------:R-:W-:-:S07]  /*1350*/  IMAD R14, R3, R2, R14 ;  /* 0x00000002030e7224 */ /* 0x000fce00078e020e */
.L_x_16:
[----:B------:R-:W-:Y:S01]  /*1360*/  BAR.SYNC.DEFER_BLOCKING 0x0 ;  /* 0x0000000000007b1d */ /* 0x000fe20000010000 */
[----:B------:R-:W-:Y:S01]  /*1370*/  UISETP.NE.AND UP1, UPT, UR8, 0x2, UPT ;  /* 0x000000020800788c */ /* 0x000fe2000bf25270 */
[----:B------:R-:W-:Y:S02]  /*1380*/  ISETP.NE.OR P5, PT, R0, 0x2, !P5 ;  /* 0x000000020000780c */ /* 0x000fe40006fa5670 */
[----:B------:R-:W-:-:S06]  /*1390*/  LOP3.LUT R2, R101, 0x1f, RZ, 0xc0, !PT ;  /* 0x0000001f65027812 */ /* 0x000fcc00078ec0ff */
[----:B------:R-:W-:Y:S05]  /*13a0*/  BRA.U UP1, `(.L_x_17) ;  /* 0x00000011015c7547 */ /* 0x000fea000b800000 */
[----:B------:R-:W1:Y:S01]  /*13b0*/  LDCU UR13, c[0x0][0x38c] ;  /* 0x00007180ff0d77ac */ /* 0x000e620008000800 */
[----:B------:R-:W2:Y:S01]  /*13c0*/  LDC R8, c[0x0][0x370] ;  /* 0x0000dc00ff087b82 */ /* 0x000ea20000000800 */
[----:B------:R-:W-:Y:S01]  /*13d0*/  PLOP3.LUT P1, PT, PT, PT, UP2, 0x80, 0x8 ;  /* 0x000000000008781c */ /* 0x000fe20003f2f028 */
[----:B------:R-:W-:Y:S01]  /*13e0*/  IMAD.MOV.U32 R17, RZ, RZ, 0x1 ;  /* 0x00000001ff117424 */ /* 0x000fe200078e00ff */
[----:B------:R-:W-:Y:S01]  /*13f0*/  ISETP.EQ.OR P4, PT, R2, RZ, P5 ;  /* 0x000000ff0200720c */ /* 0x000fe20002f82670 */
[----:B------:R-:W-:Y:S01]  /*1400*/  IMAD.MOV.U32 R16, RZ, RZ, RZ ;  /* 0x000000ffff107224 */ /* 0x000fe200078e00ff */
[----:B------:R-:W-:Y:S02]  /*1410*/  PLOP3.LUT P1, PT, P1, PT, PT, 0x8, 0x80 ;  /* 0x000000000080781c */ /* 0x000fe40000f2e170 */
[----:B------:R-:W-:Y:S01]  /*1420*/  CS2R R12, SRZ ;  /* 0x00000000000c7805 */ /* 0x000fe2000001ff00 */
[----:B------:R-:W-:Y:S01]  /*1430*/  IMAD.MOV.U32 R11, RZ, RZ, 0x1 ;  /* 0x00000001ff0b7424 */ /* 0x000fe200078e00ff */
[----:B------:R-:W4:Y:S01]  /*1440*/  LDC R0, c[0x0][0x374] ;  /* 0x0000dd00ff007b82 */ /* 0x000f220000000800 */
[----:B------:R-:W2:Y:S01]  /*1450*/  LDCU.64 UR22, c[0x0][0x348] ;  /* 0x00006900ff1677ac */ /* 0x000ea20008000a00 */
[----:B------:R-:W-:Y:S01]  /*1460*/  UMOV UR6, URZ ;  /* 0x000000ff00067c82 */ /* 0x000fe20008000000 */
[----:B-1----:R-:W-:-:S04]  /*1470*/  UIADD3 UR5, UPT, UPT, UR13, 0x3f, URZ ;  /* 0x0000003f0d057890 */ /* 0x002fc8000fffe0ff */
[----:B------:R-:W-:-:S04]  /*1480*/  USHF.R.S32.HI UR4, URZ, 0x1f, UR5 ;  /* 0x0000001fff047899 */ /* 0x000fc80008011405 */
[----:B------:R-:W-:-:S04]  /*1490*/  ULEA.HI UR4, UR4, UR5, URZ, 0x6 ;  /* 0x0000000504047291 */ /* 0x000fc8000f8f30ff */
[----:B------:R-:W-:Y:S02]  /*14a0*/  USHF.R.S32.HI UR15, URZ, 0x6, UR4 ;  /* 0x00000006ff0f7899 */ /* 0x000fe40008011404 */
[----:B------:R-:W-:Y:S02]  /*14b0*/  UIADD3 UR4, UPT, UPT, UR13, -0x1, URZ ;  /* 0xffffffff0d047890 */ /* 0x000fe4000fffe0ff */
[----:B------:R-:W-:Y:S02]  /*14c0*/  UISETP.LT.U32.AND UP0, UPT, UR15, 0x4, UPT ;  /* 0x000000040f00788c */ /* 0x000fe4000bf01070 */
[----:B------:R-:W-:Y:S02]  /*14d0*/  UISETP.GE.U32.AND UP1, UPT, UR4, -0x7f, UPT ;  /* 0xffffff810400788c */ /* 0x000fe4000bf26070 */
[----:B------:R-:W-:Y:S02]  /*14e0*/  USEL UR14, UR15, 0x4, UP0 ;  /* 0x000000040f0e7887 */ /* 0x000fe40008000000 */
[----:B------:R-:W-:-:S02]  /*14f0*/  UIADD3 UR13, UPT, UPT, UR13, 0x7e, URZ ;  /* 0x0000007e0d0d7890 */ /* 0x000fc4000fffe0ff */
[----:B------:R-:W-:Y:S02]  /*1500*/  UIADD3 UR5, UPT, UPT, UR14, -0x1, URZ ;  /* 0xffffffff0e057890 */ /* 0x000fe4000fffe0ff */
[----:B------:R-:W-:-:S03]  /*1510*/  UIADD3 UR7, UPT, UPT, UR15, -UR14, URZ ;  /* 0x8000000e0f077290 */ /* 0x000fc6000fffe0ff */
[----:B------:R-:W-:-:S04]  /*1520*/  @UP1 UIADD3 UR5, UPT, UPT, UR14, URZ, URZ ;  /* 0x000000ff0e051290 */ /* 0x000fc8000fffe0ff */
[----:B--2---:R-:W-:-:S12]  /*1530*/  UIADD3 UR5, UPT, UPT, UR5, 0x1, URZ ;  /* 0x0000000105057890 */ /* 0x004fd8000fffe0ff */
.L_x_35:
[----:B------:R-:W-:Y:S01]  /*1540*/  UISETP.NE.AND UP0, UPT, UR37, URZ, UPT ;  /* 0x000000ff2500728c */ /* 0x000fe2000bf05270 */
[----:B------:R-:W1:Y:S08]  /*1550*/  S2UR UR37, SR_CgaCtaId ;  /* 0x00000000002579c3 */ /* 0x000e700000008800 */
[----:B------:R-:W-:Y:S05]  /*1560*/  BRA.U UP0, `(.L_x_18) ;  /* 0x0000000100347547 */ /* 0x000fea000b800000 */
[----:B------:R-:W2:Y:S01]  /*1570*/  S2R R2, SR_CgaCtaId ;  /* 0x0000000000027919 */ /* 0x000ea20000008800 */
[----:B------:R-:W-:-:S04]  /*1580*/  MOV R3, 0x400 ;  /* 0x0000040000037802 */ /* 0x000fc80000000f00 */
[----:B--2---:R-:W-:Y:S02]  /*1590*/  LEA R2, R2, R3, 0x18 ;  /* 0x0000000302027211 */ /* 0x004fe400078ec0ff */
[----:B------:R-:W-:-:S03]  /*15a0*/  SHF.L.U32 R3, R11, 0x1f, RZ ;  /* 0x0000001f0b037819 */ /* 0x000fc600000006ff */
[----:B------:R-:W-:-:S04]  /*15b0*/  IMAD R2, R12, 0x8, R2 ;  /* 0x000000080c027824 */ /* 0x000fc800078e0202 */
[----:B------:R-:W2:Y:S02]  /*15c0*/  SYNCS.PHASECHK.TRANS64.TRYWAIT P0, [R2+URZ+0x100], R3 ;  /* 0x00010003020075a7 */ /* 0x000ea400080011ff */
[----:B--2---:R-:W-:Y:S05]  /*15d0*/  @!P0 BRA `(.L_x_19) ;  /* 0x0000007800208947 */ /* 0x004fea0003800000 */
.L_x_131:
[----:B------:R-:W-:Y:S01]  /*15e0*/  VIADD R12, R12, 0x1 ;  /* 0x000000010c0c7836 */ /* 0x000fe20000000000 */
[----:B------:R2:W-:Y:S04]  /*15f0*/  SYNCS.ARRIVE.TRANS64.A1T0 RZ, [R2+URZ+0xf0], RZ ;  /* 0x0000f0ff02ff79a7 */ /* 0x0005e800081000ff */
[----:B------:R-:W-:-:S04]  /*1600*/  ISETP.NE.AND P0, PT, R12, 0x2, PT ;  /* 0x000000020c00780c */ /* 0x000fc80003f05270 */
[----:B------:R-:W-:Y:S02]  /*1610*/  SEL R12, R12, RZ, P0 ;  /* 0x000000ff0c0c7207 */ /* 0x000fe40000000000 */
[----:B--2---:R-:W-:-:S04]  /*1620*/  SEL R2, RZ, 0x1, P0 ;  /* 0x00000001ff027807 */ /* 0x004fc80000000000 */
[----:B------:R-:W-:-:S07]  /*1630*/  LOP3.LUT R11, R11, R2, RZ, 0x3c, !PT ;  /* 0x000000020b0b7212 */ /* 0x000fce00078e3cff */
.L_x_18:
[----:B------:R-:W-:Y:S01]  /*1640*/  UMOV UR4, 0x400 ;  /* 0x0000040000047882 */ /* 0x000fe20000000000 */
[----:B------:R-:W-:Y:S01]  /*1650*/  SHF.L.U32 R2, R17, 0x1f, RZ ;  /* 0x0000001f11027819 */ /* 0x000fe200000006ff */
[----:B-1----:R-:W-:Y:S01]  /*1660*/  ULEA UR4, UR37, UR4, 0x18 ;  /* 0x0000000425047291 */ /* 0x002fe2000f8ec0ff */
[----:B------:R-:W-:Y:S01]  /*1670*/  R2UR UR35, R15 ;  /* 0x000000000f2372ca */ /* 0x000fe200000e0000 */
[----:B------:R-:W-:Y:S01]  /*1680*/  UISETP.GE.U32.AND UP0, UPT, UR13, 0x7f, UPT ;  /* 0x0000007f0d00788c */ /* 0x000fe2000bf06070 */
[----:B------:R-:W-:Y:S01]  /*1690*/  R2UR UR11, R14 ;  /* 0x000000000e0b72ca */ /* 0x000fe200000e0000 */
[----:B------:R-:W-:Y:S01]  /*16a0*/  ULEA UR8, UR6, UR4, 0x3 ;  /* 0x0000000406087291 */ /* 0x000fe2000f8e18ff */
[----:B------:R-:W-:-:S08]  /*16b0*/  UMOV UR24, URZ ;  /* 0x000000ff00187c82 */ /* 0x000fd00008000000 */
[----:B------:R1:W2:Y:S01]  /*16c0*/  SYNCS.PHASECHK.TRANS64.TRYWAIT P0, [UR8+0x20], R2 ;  /* 0x00002002ff0075a7 */ /* 0x0002a20008001108 */
[----:B------:R-:W-:Y:S02]  /*16d0*/  USHF.L.U32 UR35, UR35, 0x6, URZ ;  /* 0x0000000623237899 */ /* 0x000fe400080006ff */
[----:B------:R-:W-:Y:S01]  /*16e0*/  USHF.L.U32 UR11, UR11, 0x8, URZ ;  /* 0x000000080b0b7899 */ /* 0x000fe200080006ff */
[----:B------:R-:W-:Y:S11]  /*16f0*/  BRA.U !UP0, `(.L_x_20) ;  /* 0x0000000108a87547 */ /* 0x000ff6000b800000 */
[----:B------:R-:W-:Y:S01]  /*1700*/  UMOV UR16, URZ ;  /* 0x000000ff00107c82 */ /* 0x000fe20008000000 */
[----:B------:R-:W-:-:S05]  /*1710*/  UMOV UR17, UR6 ;  /* 0x0000000600117c82 */ /* 0x000fca0008000000 */
.L_x_25:
[----:B-1----:R-:W-:Y:S01]  /*1720*/  ULEA UR33, UR17, UR4, 0x3 ;  /* 0x0000000411217291 */ /* 0x002fe2000f8e18ff */
[----:B--2---:R-:W-:Y:S01]  /*1730*/  @!P5 MOV R3, 0xa000 ;  /* 0x0000a0000003d802 */ /* 0x004fe20000000f00 */
[----:B--2---:R-:W-:Y:S10]  /*1740*/  @P0 BRA `(.L_x_21) ;  /* 0x00000000000c0947 */ /* 0x004ff40003800000 */
[----:B------:R-:W-:-:S04]  /*1750*/  SHF.L.U32 R4, R17, 0x1f, RZ ;  /* 0x0000001f11047819 */ /* 0x000fc800000006ff */
[----:B------:R-:W2:Y:S02]  /*1760*/  SYNCS.PHASECHK.TRANS64.TRYWAIT P0, [UR33+0x20], R4 ;  /* 0x00002004ff0075a7 */ /* 0x000ea40008001121 */
[----:B--2---:R-:W-:Y:S05]  /*1770*/  @!P0 BRA `(.L_x_22) ;  /* 0x0000007400cc8947 */ /* 0x004fea0003800000 */
.L_x_21:
[----:B------:R2:W-:Y:S01]  /*1780*/  @!P5 SYNCS.ARRIVE.TRANS64 RZ, [UR33], R3 ;  /* 0x00000003ffffd9a7 */ /* 0x0005e20008000021 */
[----:B------:R-:W-:Y:S04]  /*1790*/  BSSY.RECONVERGENT B0, `(.L_x_23) ;  /* 0x0000003000007945 */ /* 0x000fe80003800200 */
[----:B------:R-:W-:Y:S05]  /*17a0*/  @P4 BRA `(.L_x_24) ;  /* 0x0000000000044947 */ /* 0x000fea0003800000 */
[----:B------:R-:W-:Y:S05]  /*17b0*/  BPT.TRAP 0x1 ;  /* 0x000000040000795c */ /* 0x000fea0000300000 */
.L_x_24:
[----:B------:R-:W-:Y:S05]  /*17c0*/  BSYNC.RECONVERGENT B0 ;  /* 0x0000000000007941 */ /* 0x000fea0003800200 */
.L_x_23:
[----:B------:R-:W-:Y:S02]  /*17d0*/  UIADD3 UR6, UPT, UPT, UR17, 0x1, URZ ;  /* 0x0000000111067890 */ /* 0x000fe4000fffe0ff */
[----:B------:R-:W-:Y:S02]  /*17e0*/  ULEA UR32, UR17, UR4, 0xd ;  /* 0x0000000411207291 */ /* 0x000fe4000f8e68ff */
[----:B------:R-:W-:Y:S02]  /*17f0*/  UISETP.NE.AND UP0, UPT, UR6, 0x4, UPT ;  /* 0x000000040600788c */ /* 0x000fe4000bf05270 */
[----:B------:R-:W-:Y:S02]  /*1800*/  UIADD3 UR26, UP1, UPT, UR22, 0x80, URZ ;  /* 0x00000080161a7890 */ /* 0x000fe4000ff3e0ff */
[----:B------:R-:W-:Y:S02]  /*1810*/  USEL UR9, URZ, 0x1, UP0 ;  /* 0x00000001ff097887 */ /* 0x000fe40008000000 */
[----:B------:R-:W-:-:S02]  /*1820*/  USEL UR6, UR6, URZ, UP0 ;  /* 0x000000ff06067287 */ /* 0x000fc40008000000 */
[----:B------:R-:W-:Y:S02]  /*1830*/  UIADD3 UR20, UP0, UPT, UR22, 0x180, URZ ;  /* 0x0000018016147890 */ /* 0x000fe4000ff1e0ff */
[----:B------:R-:W-:Y:S01]  /*1840*/  ULEA UR8, UR6, UR4, 0x3 ;  /* 0x0000000406087291 */ /* 0x000fe2000f8e18ff */
[----:B------:R-:W-:Y:S01]  /*1850*/  LOP3.LUT R17, R17, UR9, RZ, 0x3c, !PT ;  /* 0x0000000911117c12 */ /* 0x000fe2000f8e3cff */
[----:B------:R-:W-:Y:S02]  /*1860*/  USHF.L.U32 UR34, UR16, 0x6, URZ ;  /* 0x0000000610227899 */ /* 0x000fe400080006ff */
[----:B------:R-:W-:Y:S01]  /*1870*/  UIADD3.X UR27, UPT, UPT, URZ, UR23, URZ, UP1, !UPT ;  /* 0x00000017ff1b7290 */ /* 0x000fe20008ffe4ff */
[----:B-1----:R-:W-:Y:S01]  /*1880*/  SHF.L.U32 R2, R17, 0x1f, RZ ;  /* 0x0000001f11027819 */ /* 0x002fe200000006ff */
[----:B------:R-:W-:Y:S02]  /*1890*/  UIADD3 UR32, UPT, UPT, UR32, 0x8800, URZ ;  /* 0x0000880020207890 */ /* 0x000fe4000fffe0ff */
[----:B------:R-:W-:Y:S01]  /*18a0*/  UIADD3.X UR21, UPT, UPT, URZ, UR23, URZ, UP0, !UPT ;  /* 0x00000017ff157290 */ /* 0x000fe200087fe4ff */
[----:B------:R1:W1:Y:S01]  /*18b0*/  SYNCS.PHASECHK.TRANS64.TRYWAIT P0, [UR8+0x20], R2 ;  /* 0x00002002ff0075a7 */ /* 0x0002620008001108 */
[----:B------:R-:W-:Y:S01]  /*18c0*/  ULEA UR8, UR17, UR4, 0xf ;  /* 0x0000000411087291 */ /* 0x000fe2000f8e78ff */
[----:B------:R-:W-:Y:S01]  /*18d0*/  UMOV UR18, 0x0 ;  /* 0x0000000000127882 */ /* 0x000fe20000000000 */
[----:B------:R-:W-:-:S02]  /*18e0*/  UMOV UR19, 0x10000000 ;  /* 0x1000000000137882 */ /* 0x000fc40000000000 */
[----:B------:R-:W-:Y:S01]  /*18f0*/  UIADD3 UR8, UPT, UPT, UR8, 0x10800, URZ ;  /* 0x0001080008087890 */ /* 0x000fe2000fffe0ff */
[----:B------:R1:W-:Y:S01]  /*1900*/  UTMALDG.3D [UR32], [UR26], desc[UR18] ;  /* 0x000012201a0075b4 */ /* 0x0003e20008011000 */
[----:B------:R-:W-:Y:S01]  /*1910*/  UMOV UR12, UR36 ;  /* 0x00000024000c7c82 */ /* 0x000fe20008000000 */
[----:B------:R-:W-:Y:S01]  /*1920*/  UMOV UR9, UR33 ;  /* 0x0000002100097c82 */ /* 0x000fe20008000000 */
[----:B------:R-:W-:Y:S01]  /*1930*/  UMOV UR10, UR34 ;  /* 0x00000022000a7c82 */ /* 0x000fe20008000000 */
[----:B------:R-:W-:Y:S01]  /*1940*/  UIADD3 UR16, UPT, UPT, UR16, 0x1, URZ ;  /* 0x0000000110107890 */ /* 0x000fe2000fffe0ff */
[----:B------:R-:W-:Y:S01]  /*1950*/  UMOV UR24, UR5 ;  /* 0x0000000500187c82 */ /* 0x000fe20008000000 */
[----:B------:R-:W-:Y:S02]  /*1960*/  UMOV UR17, UR6 ;  /* 0x0000000600117c82 */ /* 0x000fe40008000000 */
[----:B------:R1:W-:Y:S01]  /*1970*/  UTMALDG.3D [UR8], [UR20], desc[UR18] ;  /* 0x00001208140075b4 */ /* 0x0003e20008011000 */
[----:B------:R-:W-:-:S09]  /*1980*/  UISETP.NE.AND UP0, UPT, UR16, UR5, UPT ;  /* 0x000000051000728c */ /* 0x000fd2000bf05270 */
[----:B------:R-:W-:Y:S05]  /*1990*/  BRA.U UP0, `(.L_x_25) ;  /* 0xfffffffd00607547 */ /* 0x000fea000b83ffff */
.L_x_20:
[----:B-1----:R-:W-:Y:S01]  /*19a0*/  ULEA UR8, UR6, UR4, 0x3 ;  /* 0x0000000406087291 */ /* 0x002fe2000f8e18ff */
[----:B------:R-:W-:Y:S01]  /*19b0*/  SHF.L.U32 R2, R17, 0x1f, RZ ;  /* 0x0000001f11027819 */ /* 0x000fe200000006ff */
[----:B------:R-:W-:Y:S01]  /*19c0*/  @!P1 SYNCS.ARRIVE.TRANS64.A1T0 RZ, [UR4+0x88], RZ ;  /* 0x000088ffffff99a7 */ /* 0x000fe20008100004 */
[----:B------:R-:W-:-:S06]  /*19d0*/  UISETP.GT.AND UP0, UPT, UR15, UR14, UPT ;  /* 0x0000000e0f00728c */ /* 0x000fcc000bf04270 */
[----:B--2---:R1:W2:Y:S03]  /*19e0*/  SYNCS.PHASECHK.TRANS64.TRYWAIT P0, [UR8+0x20], R2 ;  /* 0x00002002ff0075a7 */ /* 0x0042a60008001108 */
[----:B------:R-:W-:Y:S05]  /*19f0*/  BRA.U !UP0, `(.L_x_26) ;  /* 0x0000000108ac7547 */ /* 0x000fea000b800000 */
[----:B------:R-:W-:Y:S01]  /*1a00*/  UIADD3 UR21, UPT, UPT, UR7, UR24, URZ ;  /* 0x0000001807157290 */ /* 0x000fe2000fffe0ff */
[----:B------:R-:W-:-:S11]  /*1a10*/  UMOV UR25, UR6 ;  /* 0x0000000600197c82 */ /* 0x000fd60008000000 */
.L_x_31:
[----:B-1----:R-:W-:Y:S01]  /*1a20*/  ULEA UR17, UR25, UR4, 0x3 ;  /* 0x0000000419117291 */ /* 0x002fe2000f8e18ff */
[----:B--2---:R-:W-:Y:S01]  /*1a30*/  @!P5 MOV R3, 0xa000 ;  /* 0x0000a0000003d802 */ /* 0x004fe20000000f00 */
[----:B--2---:R-:W-:Y:S10]  /*1a40*/  @P0 BRA `(.L_x_27) ;  /* 0x00000000000c0947 */ /* 0x004ff40003800000 */
[----:B------:R-:W-:-:S04]  /*1a50*/  SHF.L.U32 R4, R17, 0x1f, RZ ;  /* 0x0000001f11047819 */ /* 0x000fc800000006ff */
[----:B------:R-:W2:Y:S02]  /*1a60*/  SYNCS.PHASECHK.TRANS64.TRYWAIT P0, [UR17+0x20], R4 ;  /* 0x00002004ff0075a7 */ /* 0x000ea40008001111 */
[----:B--2---:R-:W-:Y:S05]  /*1a70*/  @!P0 BRA `(.L_x_28) ;  /* 0x0000007400248947 */ /* 0x004fea0003800000 */
.L_x_27:
[----:B------:R2:W-:Y:S01]  /*1a80*/  @!P5 SYNCS.ARRIVE.TRANS64 RZ, [UR17], R3 ;  /* 0x00000003ffffd9a7 */ /* 0x0005e20008000011 */
[----:B------:R-:W-:Y:S04]  /*1a90*/  BSSY.RECONVERGENT B0, `(.L_x_29) ;  /* 0x0000003000007945 */ /* 0x000fe80003800200 */
[----:B------:R-:W-:Y:S05]  /*1aa0*/  @P4 BRA `(.L_x_30) ;  /* 0x0000000000044947 */ /* 0x000fea0003800000 */
[----:B------:R-:W-:Y:S05]  /*1ab0*/  BPT.TRAP 0x1 ;  /* 0x000000040000795c */ /* 0x000fea0000300000 */
.L_x_30:
[----:B------:R-:W-:Y:S05]  /*1ac0*/  BSYNC.RECONVERGENT B0 ;  /* 0x0000000000007941 */ /* 0x000fea0003800200 */
.L_x_29:
        /* <DEDUP_REMOVED lines=10> */
[----:B------:R-:W-:Y:S01]  /*1b70*/  UIADD3 UR16, UPT, UPT, UR16, 0x8800, URZ ;  /* 0x0000880010107890 */ /* 0x000fe2000fffe0ff */
[----:B-1----:R-:W-:Y:S01]  /*1b80*/  SHF.L.U32 R2, R17, 0x1f, RZ ;  /* 0x0000001f11027819 */ /* 0x002fe200000006ff */
[----:B------:R-:W-:Y:S02]  /*1b90*/  UIADD3.X UR31, UPT, UPT, URZ, UR23, URZ, UP1, !UPT ;  /* 0x00000017ff1f7290 */ /* 0x000fe40008ffe4ff */
[----:B------:R-:W-:Y:S01]  /*1ba0*/  UIADD3.X UR29, UPT, UPT, URZ, UR23, URZ, UP0, !UPT ;  /* 0x00000017ff1d7290 */ /* 0x000fe200087fe4ff */
[----:B------:R1:W1:Y:S01]  /*1bb0*/  SYNCS.PHASECHK.TRANS64.TRYWAIT P0, [UR8+0x20], R2 ;  /* 0x00002002ff0075a7 */ /* 0x0002620008001108 */
[----:B------:R-:W-:Y:S01]  /*1bc0*/  ULEA UR8, UR25, UR4, 0xf ;  /* 0x0000000419087291 */ /* 0x000fe2000f8e78ff */
[----:B------:R-:W-:Y:S01]  /*1bd0*/  UMOV UR26, 0x0 ;  /* 0x00000000001a7882 */ /* 0x000fe20000000000 */
[----:B------:R-:W-:-:S02]  /*1be0*/  UMOV UR27, 0x10000000 ;  /* 0x10000000001b7882 */ /* 0x000fc40000000000 */
[----:B------:R-:W-:Y:S01]  /*1bf0*/  UIADD3 UR8, UPT, UPT, UR8, 0x10800, URZ ;  /* 0x0001080008087890 */ /* 0x000fe2000fffe0ff */
[----:B------:R-:W-:Y:S01]  /*1c00*/  UMOV UR19, UR35 ;  /* 0x0000002300137c82 */ /* 0x000fe20008000000 */
[----:B------:R-:W-:Y:S01]  /*1c10*/  UMOV UR20, UR36 ;  /* 0x0000002400147c82 */ /* 0x000fe20008000000 */
[----:B------:R-:W-:Y:S01]  /*1c20*/  UMOV UR12, UR36 ;  /* 0x00000024000c7c82 */ /* 0x000fe20008000000 */
[----:B------:R-:W-:Y:S01]  /*1c30*/  UMOV UR9, UR17 ;  /* 0x0000001100097c82 */ /* 0x000fe20008000000 */
[----:B------:R-:W-:Y:S01]  /*1c40*/  UMOV UR10, UR18 ;  /* 0x00000012000a7c82 */ /* 0x000fe20008000000 */
[----:B------:R1:W-:Y:S01]  /*1c50*/  UTMALDG.3D [UR16], [UR30], desc[UR26] ;  /* 0x00001a101e0075b4 */ /* 0x0003e20008011000 */
[----:B------:R-:W-:Y:S01]  /*1c60*/  UIADD3 UR24, UPT, UPT, UR24, 0x1, URZ ;  /* 0x0000000118187890 */ /* 0x000fe2000fffe0ff */
[----:B------:R-:W-:-:S03]  /*1c70*/  UMOV UR25, UR6 ;  /* 0x0000000600197c82 */ /* 0x000fc60008000000 */
[----:B------:R-:W-:Y:S01]  /*1c80*/  UISETP.NE.AND UP0, UPT, UR24, UR21, UPT ;  /* 0x000000151800728c */ /* 0x000fe2000bf05270 */
[----:B------:R1:W-:Y:S08]  /*1c90*/  UTMALDG.3D [UR8], [UR28], desc[UR26] ;  /* 0x00001a081c0075b4 */ /* 0x0003f00008011000 */
[----:B------:R-:W-:Y:S05]  /*1ca0*/  BRA.U UP0, `(.L_x_31) ;  /* 0xfffffffd005c7547 */ /* 0x000fea000b83ffff */
.L_x_26:
[C---:B-1----:R-:W-:Y:S01]  /*1cb0*/  LEA R2, R16.reuse, UR4, 0x3 ;  /* 0x0000000410027c11 */ /* 0x042fe2000f8e18ff */
[----:B------:R-:W-:Y:S01]  /*1cc0*/  NOP ;  /* 0x0000000000007918 */ /* 0x000fe20000000000 */
[----:B--2---:R-:W-:Y:S02]  /*1cd0*/  SHF.L.U32 R3, R13, 0x1f, RZ ;  /* 0x0000001f0d037819 */ /* 0x004fe400000006ff */
[----:B------:R-:W-:Y:S02]  /*1ce0*/  LEA R4, R16, UR4, 0x4 ;  /* 0x0000000410047c11 */ /* 0x000fe4000f8e20ff */
[----:B------:R-:W1:Y:S02]  /*1cf0*/  SYNCS.PHASECHK.TRANS64.TRYWAIT P0, [R2+URZ+0x90], R3 ;  /* 0x00009003020075a7 */ /* 0x000e6400080011ff */
[----:B-1----:R-:W-:Y:S05]  /*1d00*/  @!P0 BRA `(.L_x_32) ;  /* 0x0000007000988947 */ /* 0x002fea0003800000 */
.L_x_134:
[----:B------:R-:W2:Y:S01]  /*1d10*/  LDS.128 R4, [R4+0x120] ;  /* 0x0001200004047984 */ /* 0x000ea20000000c00 */
[----:B---3--:R-:W-:Y:S01]  /*1d20*/  ISETP.GE.AND P0, PT, R40, 0x1, PT ;  /* 0x000000012800780c */ /* 0x008fe20003f06270 */
[----:B-1----:R-:W-:Y:S01]  /*1d30*/  VIADD R2, R2, 0xa0 ;  /* 0x000000a002027836 */ /* 0x002fe20000000000 */
[----:B------:R-:W-:Y:S01]  /*1d40*/  @!PT LDS RZ, [RZ] ;  /* 0x00000000fffff984 */ /* 0x000fe20000000800 */
[----:B------:R-:W-:Y:S01]  /*1d50*/  @!PT LDS RZ, [RZ] ;  /* 0x00000000fffff984 */ /* 0x000fe20000000800 */
[----:B------:R-:W-:Y:S01]  /*1d60*/  @!PT LDS RZ, [RZ] ;  /* 0x00000000fffff984 */ /* 0x000fe20000000800 */
[----:B------:R-:W-:Y:S01]  /*1d70*/  @!PT LDS RZ, [RZ] ;  /* 0x00000000fffff984 */ /* 0x000fe20000000800 */
[----:B------:R1:W-:Y:S06]  /*1d80*/  MEMBAR.ALL.CTA ;  /* 0x0000000000007992 */ /* 0x0003ec0000008000 */
[----:B-1----:R-:W1:Y:S01]  /*1d90*/  FENCE.VIEW.ASYNC.S ;  /* 0x00000000000073c6 */ /* 0x002e620000000000 */
[----:B------:R-:W-:-:S04]  /*1da0*/  PRMT R2, RZ, 0x654, R2 ;  /* 0x00000654ff027816 */ /* 0x000fc80000000002 */
[----:B-1----:R1:W-:Y:S01]  /*1db0*/  SYNCS.ARRIVE.TRANS64.RED.A1T0 RZ, [R2+URZ], RZ ;  /* 0x000000ff02ff79a7 */ /* 0x0023e200081004ff */
[----:B--2---:R-:W-:-:S13]  /*1dc0*/  LOP3.LUT P2, RZ, R6, 0x1, RZ, 0xc0, !PT ;  /* 0x0000000106ff7812 */ /* 0x004fda000784c0ff */
[----:B------:R-:W-:Y:S01]  /*1dd0*/  @P2 SHF.R.U32.HI R3, RZ, 0x10, R5 ;  /* 0x00000010ff032819 */ /* 0x000fe20000011605 */
[----:B------:R-:W-:Y:S01]  /*1de0*/  VOTEU.ANY UP0, P2 ;  /* 0x0000000000ff7886 */ /* 0x000fe20001000100 */
[----:B------:R-:W-:Y:S02]  /*1df0*/  @P2 MOV R10, R4 ;  /* 0x00000004000a2202 */ /* 0x000fe40000000f00 */
[----:B------:R-:W-:Y:S02]  /*1e00*/  @P2 R2UR.BROADCAST UR8, R3 ;  /* 0x00000000030822ca */ /* 0x000fe400008e0000 */
[----:B------:R-:W-:-:S11]  /*1e10*/  @P2 LOP3.LUT R9, R5, 0xffff, RZ, 0xc0, !PT ;  /* 0x0000ffff05092812 */ /* 0x000fd600078ec0ff */
[----:B------:R-:W-:Y:S01]  /*1e20*/  @UP0 UMOV UR36, UR8 ;  /* 0x0000000800240c82 */ /* 0x000fe20008000000 */
[----:B-1----:R-:W-:Y:S05]  /*1e30*/  @!P0 BRA `(.L_x_33) ;  /* 0x0000000000b88947 */ /* 0x002fea0003800000 */
[----:B------:R-:W4:Y:S01]  /*1e40*/  LDC.64 R4, c[0x0][0xb18] ;  /* 0x0002c600ff047b82 */ /* 0x000f220000000a00 */
[----:B------:R-:W-:-:S07]  /*1e50*/  ISETP.NE.AND P3, PT, R40, 0x1, PT ;  /* 0x000000012800780c */ /* 0x000fce0003f65270 */
[----:B------:R-:W1:Y:S08]  /*1e60*/  LDC.64 R6, c[0x0][0xb10] ;  /* 0x0002c400ff067b82 */ /* 0x000e700000000a00 */
[----:B------:R-:W2:Y:S08]  /*1e70*/  LDC R14, c[0x0][0xb20] ;  /* 0x0002c800ff0e7b82 */ /* 0x000eb00000000800 */
[----:B------:R-:W3:Y:S01]  /*1e80*/  LDC R15, c[0x0][0xb0c] ;  /* 0x0002c300ff0f7b82 */ /* 0x000ee20000000800 */
[----:B----4-:R-:W-:Y:S01]  /*1e90*/  IMAD.HI.U32 R19, R0, R5, RZ ;  /* 0x0000000500137227 */ /* 0x010fe200078e00ff */
[----:B------:R-:W-:-:S03]  /*1ea0*/  ISETP.NE.AND P0, PT, R4, 0x1, PT ;  /* 0x000000010400780c */ /* 0x000fc60003f05270 */
[----:B------:R-:W-:-:S03]  /*1eb0*/  IMAD.HI.U32 R5, R9, R5, RZ ;  /* 0x0000000509057227 */ /* 0x000fc600078e00ff */
[----:B------:R-:W4:Y:S01]  /*1ec0*/  LDC.64 R2, c[0x0][0xb28] ;  /* 0x0002ca00ff027b82 */ /* 0x000f220000000a00 */
[----:B-1----:R-:W-:-:S04]  /*1ed0*/  IMAD.HI.U32 R20, R8, R6, RZ ;  /* 0x0000000608147227 */ /* 0x002fc800078e00ff */
[----:B------:R-:W-:Y:S01]  /*1ee0*/  IMAD.HI.U32 R21, R10, R6, RZ ;  /* 0x000000060a157227 */ /* 0x000fe200078e00ff */
[----:B------:R-:W-:Y:S02]  /*1ef0*/  SHF.R.U32.HI R20, RZ, R7, R20 ;  /* 0x00000007ff147219 */ /* 0x000fe40000011614 */
[-C--:B--2---:R-:W-:Y:S02]  /*1f00*/  SHF.R.U32.HI R19, RZ, R14.reuse, R19 ;  /* 0x0000000eff137219 */ /* 0x084fe40000011613 */
[----:B------:R-:W-:Y:S02]  /*1f10*/  SHF.R.U32.HI R5, RZ, R14, R5 ;  /* 0x0000000eff057219 */ /* 0x000fe40000011605 */
[----:B------:R-:W-:Y:S02]  /*1f20*/  SEL R19, R0, R19, !P0 ;  /* 0x0000001300137207 */ /* 0x000fe40004000000 */
[----:B------:R-:W-:Y:S02]  /*1f30*/  SHF.R.U32.HI R21, RZ, R7, R21 ;  /* 0x00000007ff157219 */ /* 0x000fe40000011615 */
[----:B---3--:R-:W-:-:S02]  /*1f40*/  ISETP.NE.AND P1, PT, R15, 0x1, PT ;  /* 0x000000010f00780c */ /* 0x008fc40003f25270 */
[----:B------:R-:W-:Y:S02]  /*1f50*/  SEL R5, R9, R5, !P0 ;  /* 0x0000000509057207 */ /* 0x000fe40004000000 */
[----:B------:R-:W-:Y:S02]  /*1f60*/  SEL R20, R8, R20, !P1 ;  /* 0x0000001408147207 */ /* 0x000fe40004800000 */
[----:B------:R-:W-:Y:S01]  /*1f70*/  SEL R21, R10, R21, !P1 ;  /* 0x000000150a157207 */ /* 0x000fe20004800000 */
[----:B----4-:R-:W-:-:S04]  /*1f80*/  IMAD.HI.U32 R18, R19, R2, RZ ;  /* 0x0000000213127227 */ /* 0x010fc800078e00ff */
        /* <DEDUP_REMOVED lines=10> */
[----:B------:R-:W-:-:S04]  /*2030*/  @!P0 IMAD.HI.U32 R7, R21, R2, RZ ;  /* 0x0000000215078227 */ /* 0x000fc800078e00ff */
[----:B------:R-:W-:Y:S01]  /*2040*/  IMAD.MOV R2, RZ, RZ, -R6 ;  /* 0x000000ffff027224 */ /* 0x000fe200078e0a06 */
[----:B------:R-:W-:Y:S02]  /*2050*/  @!P0 SHF.R.U32.HI R3, RZ, R3, R7 ;  /* 0x00000003ff038219 */ /* 0x000fe40000011607 */
[----:B------:R-:W-:Y:S01]  /*2060*/  IADD3 R7, PT, PT, -R5, RZ, RZ ;  /* 0x000000ff05077210 */ /* 0x000fe20007ffe1ff */
[----:B------:R-:W-:Y:S01]  /*2070*/  IMAD R2, R40, R2, R5 ;  /* 0x0000000228027224 */ /* 0x000fe200078e0205 */
        /* <DEDUP_REMOVED lines=10> */
.L_x_33:
[----:B------:R-:W1:Y:S02]  /*2120*/  LDCU UR8, c[0x0][0xb30] ;  /* 0x00016600ff0877ac */ /* 0x000e640008000800 */
[----:B-1----:R-:W-:-:S09]  /*2130*/  UISETP.NE.AND UP0, UPT, UR8, 0x1, UPT ;  /* 0x000000010800788c */ /* 0x002fd2000bf05270 */
[----:B------:R-:W-:Y:S05]  /*2140*/  BRA.U UP0, `(.L_x_34) ;  /* 0x0000000100407547 */ /* 0x000fea000b800000 */
[----:B------:R-:W1:Y:S08]  /*2150*/  LDC.64 R4, c[0x0][0xb10] ;  /* 0x0002c400ff047b82 */ /* 0x000e700000000a00 */
[----:B------:R-:W2:Y:S08]  /*2160*/  LDC.64 R2, c[0x0][0xb18] ;  /* 0x0002c600ff027b82 */ /* 0x000eb00000000a00 */
[----:B------:R-:W3:Y:S08]  /*2170*/  LDC R6, c[0x0][0xb20] ;  /* 0x0002c800ff067b82 */ /* 0x000ef00000000800 */
[----:B------:R-:W4:Y:S01]  /*2180*/  LDC R7, c[0x0][0xb0c] ;  /* 0x0002c300ff077b82 */ /* 0x000f220000000800 */
[----:B-1----:R-:W-:-:S05]  /*2190*/  IMAD.HI.U32 R4, R10, R4, RZ ;  /* 0x000000040a047227 */ /* 0x002fca00078e00ff */
[----:B------:R-:W-:Y:S01]  /*21a0*/  SHF.R.U32.HI R4, RZ, R5, R4 ;  /* 0x00000005ff047219 */ /* 0x000fe20000011604 */
[----:B--2---:R-:W-:Y:S01]  /*21b0*/  IMAD.HI.U32 R3, R9, R3, RZ ;  /* 0x0000000309037227 */ /* 0x004fe200078e00ff */
[----:B------:R-:W-:-:S04]  /*21c0*/  ISETP.NE.AND P0, PT, R2, 0x1, PT ;  /* 0x000000010200780c */ /* 0x000fc80003f05270 */
[----:B---3--:R-:W-:-:S04]  /*21d0*/  SHF.R.U32.HI R3, RZ, R6, R3 ;  /* 0x00000006ff037219 */ /* 0x008fc80000011603 */
[----:B------:R-:W-:Y:S02]  /*21e0*/  SEL R3, R9, R3, !P0 ;  /* 0x0000000309037207 */ /* 0x000fe40004000000 */
[----:B----4-:R-:W-:-:S04]  /*21f0*/  ISETP.NE.AND P1, PT, R7, 0x1, PT ;  /* 0x000000010700780c */ /* 0x010fc80003f25270 */
[----:B------:R-:W-:-:S05]  /*2200*/  SEL R4, R10, R4, !P1 ;  /* 0x000000040a047207 */ /* 0x000fca0004800000 */
[----:B------:R-:W-:Y:S02]  /*2210*/  IMAD.IADD R5, R3, 0x1, -R4 ;  /* 0x0000000103057824 */ /* 0x000fe400078e0a04 */
[----:B------:R-:W-:Y:S02]  /*2220*/  IMAD.IADD R3, R4, 0x1, -R3 ;  /* 0x0000000104037824 */ /* 0x000fe400078e0a03 */
[----:B------:R-:W-:Y:S02]  /*2230*/  IMAD R10, R5, R7, R10 ;  /* 0x00000007050a7224 */ /* 0x000fe400078e020a */
[----:B------:R-:W-:-:S07]  /*2240*/  IMAD R9, R3, R2, R9 ;  /* 0x0000000203097224 */ /* 0x000fce00078e0209 */
.L_x_34:
[----:B------:R-:W-:Y:S01]  /*2250*/  VIADD R16, R16, 0x1 ;  /* 0x0000000110107836 */ /* 0x000fe20000000000 */
[----:B------:R-:W-:Y:S01]  /*2260*/  PLOP3.LUT P1, PT, PT, PT, PT, 0x80, 0x8 ;  /* 0x000000000008781c */ /* 0x000fe20003f2f070 */
[----:B------:R-:W-:Y:S02]  /*2270*/  IMAD.IADD R15, R10, 0x1, R87 ;  /* 0x000000010a0f7824 */ /* 0x000fe400078e0257 */
[----:B------:R-:W-:Y:S01]  /*2280*/  IMAD.IADD R14, R9, 0x1, R86 ;  /* 0x00000001090e7824 */ /* 0x000fe200078e0256 */
[----:B------:R-:W-:-:S04]  /*2290*/  ISETP.NE.AND P0, PT, R16, 0x2, PT ;  /* 0x000000021000780c */ /* 0x000fc80003f05270 */
[----:B------:R-:W-:Y:S02]  /*22a0*/  SEL R2, RZ, 0x1, P0 ;  /* 0x00000001ff027807 */ /* 0x000fe40000000000 */
[----:B------:R-:W-:Y:S02]  /*22b0*/  SEL R16, R16, RZ, P0 ;  /* 0x000000ff10107207 */ /* 0x000fe40000000000 */
[----:B------:R-:W-:Y:S01]  /*22c0*/  LOP3.LUT R13, R13, R2, RZ, 0x3c, !PT ;  /* 0x000000020d0d7212 */ /* 0x000fe200078e3cff */
[----:B------:R-:W-:Y:S06]  /*22d0*/  @P2 BRA `(.L_x_35) ;  /* 0xfffffff000982947 */ /* 0x000fec000383ffff */
[----:B------:R-:W-:Y:S01]  /*22e0*/  UIADD3 UR4, UPT, UPT, UR4, 0x20, URZ ;  /* 0x0000002004047890 */ /* 0x000fe2000fffe0ff */
[----:B------:R-:W-:-:S03]  /*22f0*/  SHF.L.U32 R2, R17, 0x1f, RZ ;  /* 0x0000001f11027819 */ /* 0x000fc600000006ff */
[----:B------:R-:W-:-:S09]  /*2300*/  ULEA UR5, UR6, UR4, 0x3 ;  /* 0x0000000406057291 */ /* 0x000fd2000f8e18ff */
[----:B------:R-:W1:Y:S02]  /*2310*/  SYNCS.PHASECHK.TRANS64.TRYWAIT P0, [UR5], R2 ;  /* 0x00000002ff0075a7 */ /* 0x000e640008001105 */
[----:B-1----:R-:W-:Y:S05]  /*2320*/  @!P0 BRA `(.L_x_36) ;  /* 0x0000006c00248947 */ /* 0x002fea0003800000 */
.L_x_136:
[----:B------:R-:W-:-:S04]  /*2330*/  UIADD3 UR6, UPT, UPT, UR6, 0x1, URZ ;  /* 0x0000000106067890 */ /* 0x000fc8000fffe0ff */
[----:B------:R-:W-:-:S04]  /*2340*/  UISETP.NE.AND UP0, UPT, UR6, 0x4, UPT ;  /* 0x000000040600788c */ /* 0x000fc8000bf05270 */
[----:B------:R-:W-:Y:S02]  /*2350*/  USEL UR7, URZ, 0x1, UP0 ;  /* 0x00000001ff077887 */ /* 0x000fe40008000000 */
[----:B------:R-:W-:-:S04]  /*2360*/  USEL UR6, UR6, URZ, UP0 ;  /* 0x000000ff06067287 */ /* 0x000fc80008000000 */
[----:B------:R-:W-:Y:S01]  /*2370*/  ULEA UR5, UR6, UR4, 0x3 ;  /* 0x0000000406057291 */ /* 0x000fe2000f8e18ff */
[----:B-1----:R-:W-:-:S04]  /*2380*/  LOP3.LUT R2, R17, UR7, RZ, 0x3c, !PT ;  /* 0x0000000711027c12 */ /* 0x002fc8000f8e3cff */
[----:B------:R-:W-:-:S04]  /*2390*/  SHF.L.U32 R3, R2, 0x1f, RZ ;  /* 0x0000001f02037819 */ /* 0x000fc800000006ff */
[----:B------:R-:W1:Y:S02]  /*23a0*/  SYNCS.PHASECHK.TRANS64.TRYWAIT P0, [UR5], R3 ;  /* 0x00000003ff0075a7 */ /* 0x000e640008001105 */
[----:B-1----:R-:W-:Y:S05]  /*23b0*/  @!P0 BRA `(.L_x_37) ;  /* 0x0000006c00188947 */ /* 0x002fea0003800000 */
.L_x_138:
[----:B------:R-:W-:-:S04]  /*23c0*/  UIADD3 UR6, UPT, UPT, UR6, 0x1, URZ ;  /* 0x0000000106067890 */ /* 0x000fc8000fffe0ff */
[----:B------:R-:W-:-:S04]  /*23d0*/  UISETP.NE.AND UP0, UPT, UR6, 0x4, UPT ;  /* 0x000000040600788c */ /* 0x000fc8000bf05270 */
[----:B------:R-:W-:Y:S02]  /*23e0*/  USEL UR7, URZ, 0x1, UP0 ;  /* 0x00000001ff077887 */ /* 0x000fe40008000000 */
[----:B------:R-:W-:-:S04]  /*23f0*/  USEL UR6, UR6, URZ, UP0 ;  /* 0x000000ff06067287 */ /* 0x000fc80008000000 */
[----:B------:R-:W-:Y:S01]  /*2400*/  ULEA UR5, UR6, UR4, 0x3 ;  /* 0x0000000406057291 */ /* 0x000fe2000f8e18ff */
[----:B------:R-:W-:-:S04]  /*2410*/  LOP3.LUT R2, R2, UR7, RZ, 0x3c, !PT ;  /* 0x0000000702027c12 */ /* 0x000fc8000f8e3cff */
[----:B-1----:R-:W-:-:S04]  /*2420*/  SHF.L.U32 R3, R2, 0x1f, RZ ;  /* 0x0000001f02037819 */ /* 0x002fc800000006ff */
[----:B------:R-:W1:Y:S02]  /*2430*/  SYNCS.PHASECHK.TRANS64.TRYWAIT P0, [UR5], R3 ;  /* 0x00000003ff0075a7 */ /* 0x000e640008001105 */
[----:B-1----:R-:W-:Y:S05]  /*2440*/  @!P0 BRA `(.L_x_38) ;  /* 0x0000006c000c8947 */ /* 0x002fea0003800000 */
.L_x_140:
[----:B------:R-:W-:-:S04]  /*2450*/  UIADD3 UR6, UPT, UPT, UR6, 0x1, URZ ;  /* 0x0000000106067890 */ /* 0x000fc8000fffe0ff */
[----:B------:R-:W-:-:S04]  /*2460*/  UISETP.NE.AND UP0, UPT, UR6, 0x4, UPT ;  /* 0x000000040600788c */ /* 0x000fc8000bf05270 */
[----:B------:R-:W-:Y:S02]  /*2470*/  USEL UR5, URZ, 0x1, UP0 ;  /* 0x00000001ff057887 */ /* 0x000fe40008000000 */
[----:B------:R-:W-:-:S04]  /*2480*/  USEL UR6, UR6, URZ, UP0 ;  /* 0x000000ff06067287 */ /* 0x000fc80008000000 */
[----:B------:R-:W-:Y:S01]  /*2490*/  ULEA UR6, UR6, UR4, 0x3 ;  /* 0x0000000406067291 */ /* 0x000fe2000f8e18ff */
[----:B------:R-:W-:-:S04]  /*24a0*/  LOP3.LUT R2, R2, UR5, RZ, 0x3c, !PT ;  /* 0x0000000502027c12 */ /* 0x000fc8000f8e3cff */
[----:B------:R-:W-:Y:S01]  /*24b0*/  SHF.L.U32 R2, R2, 0x1f, RZ ;  /* 0x0000001f02027819 */ /* 0x000fe200000006ff */
[----:B-1--4-:R-:W-:-:S07]  /*24c0*/  IMAD.U32 R0, RZ, RZ, UR6 ;  /* 0x00000006ff007e24 */ /* 0x012fce000f8e00ff */
.L_x_39:
[----:B-1----:R1:W2:Y:S02]  /*24d0*/  SYNCS.PHASECHK.TRANS64.TRYWAIT P0, [R0+URZ], R2 ;  /* 0x00000002000075a7 */ /* 0x0022a400080011ff */
[----:B--2---:R-:W-:Y:S05]  /*24e0*/  @!P0 NANOSLEEP.SYNCS 0x989680 ;  /* 0x009896800000895d */ /* 0x004fea0003900000 */
[----:B------:R-:W2:Y:S02]  /*24f0*/  @!P0 SYNCS.PHASECHK.TRANS64 P0, [R0+URZ], R2 ;  /* 0x00000002000085a7 */ /* 0x000ea400080010ff */
[----:B--2---:R-:W-:Y:S05]  /*2500*/  @P0 EXIT ;  /* 0x000000000000094d */ /* 0x004fea0003800000 */
[----:B------:R-:W-:Y:S05]  /*2510*/  BRA `(.L_x_39) ;  /* 0xfffffffc00ec7947 */ /* 0x000fea000383ffff */
.L_x_17:
[----:B------:R-:W-:-:S04]  /*2520*/  UISETP.NE.AND UP1, UPT, UR37, URZ, UPT ;  /* 0x000000ff2500728c */ /* 0x000fc8000bf25270 */
[----:B------:R-:W-:-:S09]  /*2530*/  UISETP.NE.OR UP1, UPT, UR8, 0x1, UP1 ;  /* 0x000000010800788c */ /* 0x000fd20008f25670 */
[----:B------:R-:W-:Y:S05]  /*2540*/  BRA.U UP1, `(.L_x_40) ;  /* 0x0000000501487547 */ /* 0x000fea000b800000 */
[----:B------:R-:W-:Y:S01]  /*2550*/  ISETP.NE.AND P2, PT, R2, RZ, PT ;  /* 0x000000ff0200720c */ /* 0x000fe20003f45270 */
[----:B------:R-:W-:Y:S01]  /*2560*/  IMAD.MOV.U32 R12, RZ, RZ, 0x1 ;  /* 0x00000001ff0c7424 */ /* 0x000fe200078e00ff */
[----:B------:R-:W-:Y:S02]  /*2570*/  CS2R R10, SRZ ;  /* 0x00000000000a7805 */ /* 0x000fe4000001ff00 */
[----:B------:R-:W-:Y:S01]  /*2580*/  CS2R R8, SRZ ;  /* 0x0000000000087805 */ /* 0x000fe2000001ff00 */
[----:B------:R-:W-:Y:S01]  /*2590*/  UMOV UR4, 0x400 ;  /* 0x0000040000047882 */ /* 0x000fe20000000000 */
[----:B------:R-:W-:Y:S01]  /*25a0*/  UMOV UR6, URZ ;  /* 0x000000ff00067c82 */ /* 0x000fe20008000000 */
[----:B------:R-:W-:-:S12]  /*25b0*/  ULEA UR37, UR37, UR4, 0x18 ;  /* 0x0000000425257291 */ /* 0x000fd8000f8ec0ff */
.L_x_44:
[----:B------:R-:W-:Y:S02]  /*25c0*/  LEA R0, R8, UR37, 0x3 ;  /* 0x0000002508007c11 */ /* 0x000fe4000f8e18ff */
[----:B------:R-:W-:-:S03]  /*25d0*/  SHF.L.U32 R4, R9, 0x1f, RZ ;  /* 0x0000001f09047819 */ /* 0x000fc600000006ff */
[----:B------:R-:W-:Y:S01]  /*25e0*/  VIADD R5, R0, 0x100 ;  /* 0x0000010000057836 */ /* 0x000fe20000000000 */
[----:B------:R-:W1:Y:S02]  /*25f0*/  SYNCS.PHASECHK.TRANS64.TRYWAIT P0, [R0+URZ+0xf0], R4 ;  /* 0x0000f004000075a7 */ /* 0x000e6400080011ff */
[----:B-1----:R-:W-:Y:S05]  /*2600*/  @!P0 BRA `(.L_x_41) ;  /* 0x0000006800b48947 */ /* 0x002fea0003800000 */
.L_x_141:
[----:B------:R-:W-:Y:S01]  /*2610*/  ULEA UR5, UR6, UR37, 0x3 ;  /* 0x0000002506057291 */ /* 0x000fe2000f8e18ff */
[----:B-1----:R-:W-:Y:S01]  /*2620*/  PRMT R0, RZ, 0x654, R5 ;  /* 0x00000654ff007816 */ /* 0x002fe20000000005 */
[----:B------:R-:W-:Y:S01]  /*2630*/  @!P2 IMAD.MOV.U32 R4, RZ, RZ, 0x10 ;  /* 0x00000010ff04a424 */ /* 0x000fe200078e00ff */
[----:B------:R-:W-:Y:S01]  /*2640*/  SHF.L.U32 R5, R12, 0x1f, RZ ;  /* 0x0000001f0c057819 */ /* 0x000fe200000006ff */
[----:B------:R-:W-:Y:S01]  /*2650*/  UIADD3 UR4, UPT, UPT, UR5, 0x90, URZ ;  /* 0x0000009005047890 */ /* 0x000fe2000fffe0ff */
[----:B------:R1:W-:Y:S05]  /*2660*/  SYNCS.ARRIVE.TRANS64.RED.A1T0 RZ, [R0+URZ], RZ ;  /* 0x000000ff00ff79a7 */ /* 0x0003ea00081004ff */
[----:B------:R-:W-:Y:S01]  /*2670*/  IMAD.U32 R6, RZ, RZ, UR4 ;  /* 0x00000004ff067e24 */ /* 0x000fe2000f8e00ff */
[----:B------:R-:W2:Y:S04]  /*2680*/  SYNCS.PHASECHK.TRANS64.TRYWAIT P0, [UR5+0xa0], R5 ;  /* 0x0000a005ff0075a7 */ /* 0x000ea80008001105 */
[----:B------:R-:W-:Y:S01]  /*2690*/  PRMT R6, R2, 0x654, R6 ;  /* 0x0000065402067816 */ /* 0x000fe20000000006 */
[----:B-12---:R-:W-:Y:S06]  /*26a0*/  @!P0 BRA `(.L_x_42) ;  /* 0x0000006800a08947 */ /* 0x006fec0003800000 */
.L_x_143:
[----:B------:R-:W-:Y:S01]  /*26b0*/  ULEA UR4, UR6, UR37, 0x4 ;  /* 0x0000002506047291 */ /* 0x000fe2000f8e20ff */
[----:B------:R-:W-:Y:S01]  /*26c0*/  SEL R3, R6, R3, !P2 ;  /* 0x0000000306037207 */ /* 0x000fe20005000000 */
[----:B------:R-:W-:Y:S01]  /*26d0*/  UIADD3 UR5, UPT, UPT, UR5, 0x90, URZ ;  /* 0x0000009005057890 */ /* 0x000fe2000fffe0ff */
[----:B-1----:R-:W-:Y:S01]  /*26e0*/  LEA R0, R11, UR37, 0x3 ;  /* 0x000000250b007c11 */ /* 0x002fe2000f8e18ff */
[----:B------:R-:W-:Y:S01]  /*26f0*/  UIADD3 UR4, UPT, UPT, UR4, 0x120, URZ ;  /* 0x0000012004047890 */ /* 0x000fe2000fffe0ff */
[----:B------:R1:W-:Y:S01]  /*2700*/  @!P2 SYNCS.ARRIVE.TRANS64.RED RZ, [R3+URZ], R4 ;  /* 0x0000000403ffa9a7 */ /* 0x0003e200080004ff */
[----:B------:R-:W-:Y:S01]  /*2710*/  UIADD3 UR6, UPT, UPT, UR6, 0x1, URZ ;  /* 0x0000000106067890 */ /* 0x000fe2000fffe0ff */
[----:B------:R-:W-:-:S03]  /*2720*/  VIADD R8, R8, 0x1 ;  /* 0x0000000108087836 */ /* 0x000fc60000000000 */
[----:B------:R-:W-:Y:S02]  /*2730*/  UISETP.NE.AND UP0, UPT, UR6, 0x2, UPT ;  /* 0x000000020600788c */ /* 0x000fe4000bf05270 */
[----:B------:R-:W-:Y:S01]  /*2740*/  ISETP.NE.AND P0, PT, R8, 0x2, PT ;  /* 0x000000020800780c */ /* 0x000fe20003f05270 */
[----:B------:R-:W-:Y:S06]  /*2750*/  UGETNEXTWORKID.BROADCAST [UR4], [UR5] ;  /* 0x00000000040073ca */ /* 0x000fec0008000100 */
[----:B------:R-:W-:Y:S02]  /*2760*/  USEL UR4, URZ, 0x1, UP0 ;  /* 0x00000001ff047887 */ /* 0x000fe40008000000 */
[----:B------:R-:W-:-:S04]  /*2770*/  USEL UR6, UR6, URZ, UP0 ;  /* 0x000000ff06067287 */ /* 0x000fc80008000000 */
[----:B------:R-:W-:Y:S02]  /*2780*/  LOP3.LUT R12, R12, UR4, RZ, 0x3c, !PT ;  /* 0x000000040c0c7c12 */ /* 0x000fe4000f8e3cff */
[----:B-1----:R-:W-:-:S04]  /*2790*/  SHF.L.U32 R4, R10, 0x1f, RZ ;  /* 0x0000001f0a047819 */ /* 0x002fc800000006ff */
[----:B------:R-:W1:Y:S02]  /*27a0*/  SYNCS.PHASECHK.TRANS64.TRYWAIT P1, [R0+URZ+0x90], R4 ;  /* 0x00009004000075a7 */ /* 0x000e6400080211ff */
[----:B-1----:R-:W-:Y:S05]  /*27b0*/  @!P1 BRA `(.L_x_43) ;  /* 0x0000006800749947 */ /* 0x002fea0003800000 */
.L_x_144:
[C---:B-1----:R-:W-:Y:S01]  /*27c0*/  LEA R4, R11.reuse, UR37, 0x4 ;  /* 0x000000250b047c11 */ /* 0x042fe2000f8e20ff */
[----:B------:R-:W-:Y:S01]  /*27d0*/  VIADD R0, R0, 0xa0 ;  /* 0x000000a000007836 */ /* 0x000fe20000000000 */
[----:B------:R-:W-:Y:S01]  /*27e0*/  SEL R8, R8, RZ, P0 ;  /* 0x000000ff08087207 */ /* 0x000fe20000000000 */
[----:B------:R-:W-:-:S03]  /*27f0*/  VIADD R11, R11, 0x1 ;  /* 0x000000010b0b7836 */ /* 0x000fc60000000000 */
[----:B------:R-:W1:Y:S01]  /*2800*/  LDS.128 R4, [R4+0x120] ;  /* 0x0001200004047984 */ /* 0x000e620000000c00 */
[----:B------:R-:W-:Y:S02]  /*2810*/  PRMT R0, RZ, 0x654, R0 ;  /* 0x00000654ff007816 */ /* 0x000fe40000000000 */
[C---:B------:R-:W-:Y:S01]  /*2820*/  ISETP.NE.AND P1, PT, R11.reuse, 0x2, PT ;  /* 0x000000020b00780c */ /* 0x040fe20003f25270 */
[----:B------:R-:W-:Y:S01]  /*2830*/  @!PT LDS RZ, [RZ] ;  /* 0x00000000fffff984 */ /* 0x000fe20000000800 */
[----:B------:R-:W-:Y:S01]  /*2840*/  @!PT LDS RZ, [RZ] ;  /* 0x00000000fffff984 */ /* 0x000fe20000000800 */
[----:B------:R-:W-:Y:S01]  /*2850*/  @!PT LDS RZ, [RZ] ;  /* 0x00000000fffff984 */ /* 0x000fe20000000800 */
[----:B------:R-:W-:Y:S01]  /*2860*/  @!PT LDS RZ, [RZ] ;  /* 0x00000000fffff984 */ /* 0x000fe20000000800 */
[----:B------:R2:W-:Y:S06]  /*2870*/  MEMBAR.ALL.CTA ;  /* 0x0000000000007992 */ /* 0x0005ec0000008000 */
[----:B--2---:R-:W2:Y:S01]  /*2880*/  FENCE.VIEW.ASYNC.S ;  /* 0x00000000000073c6 */ /* 0x004ea20000000000 */
[----:B------:R-:W-:Y:S01]  /*2890*/  SEL R11, R11, RZ, P1 ;  /* 0x000000ff0b0b7207 */ /* 0x000fe20000800000 */
[----:B--2---:R2:W-:Y:S01]  /*28a0*/  SYNCS.ARRIVE.TRANS64.RED.A1T0 RZ, [R0+URZ], RZ ;  /* 0x000000ff00ff79a7 */ /* 0x0045e200081004ff */
[----:B-1----:R-:W-:-:S02]  /*28b0*/  LOP3.LUT P3, RZ, R6, 0x1, RZ, 0xc0, !PT ;  /* 0x0000000106ff7812 */ /* 0x002fc4000786c0ff */
[----:B------:R-:W-:-:S04]  /*28c0*/  SEL R4, RZ, 0x1, P1 ;  /* 0x00000001ff047807 */ /* 0x000fc80000800000 */
[----:B------:R-:W-:Y:S02]  /*28d0*/  LOP3.LUT R10, R10, R4, RZ, 0x3c, !PT ;  /* 0x000000040a0a7212 */ /* 0x000fe400078e3cff */
[----:B--2---:R-:W-:-:S04]  /*28e0*/  SEL R0, RZ, 0x1, P0 ;  /* 0x00000001ff007807 */ /* 0x004fc80000000000 */
[----:B------:R-:W-:Y:S01]  /*28f0*/  LOP3.LUT R9, R9, R0, RZ, 0x3c, !PT ;  /* 0x0000000009097212 */ /* 0x000fe200078e3cff */
[----:B------:R-:W-:Y:S06]  /*2900*/  @P3 BRA `(.L_x_44) ;  /* 0xfffffffc002c3947 */ /* 0x000fec000383ffff */
[----:B------:R-:W-:Y:S01]  /*2910*/  ULEA UR5, UR6, UR37, 0x3 ;  /* 0x0000002506057291 */ /* 0x000fe2000f8e18ff */
[----:B------:R-:W-:-:S08]  /*2920*/  SHF.L.U32 R2, R12, 0x1f, RZ ;  /* 0x0000001f0c027819 */ /* 0x000fd000000006ff */
[----:B------:R-:W1:Y:S02]  /*2930*/  SYNCS.PHASECHK.TRANS64 P0, [UR5+0xa0], R2 ;  /* 0x0000a002ff0075a7 */ /* 0x000e640008001005 */
[----:B-1----:R-:W-:Y:S05]  /*2940*/  @P0 BRA `(.L_x_45) ;  /* 0x0000000000080947 */ /* 0x002fea0003800000 */
[----:B------:R-:W1:Y:S02]  /*2950*/  SYNCS.PHASECHK.TRANS64.TRYWAIT P0, [UR5+0xa0], R2 ;  /* 0x0000a002ff0075a7 */ /* 0x000e640008001105 */
[----:B-1----:R-:W-:Y:S05]  /*2960*/  @!P0 BRA `(.L_x_46) ;  /* 0x00000068001c8947 */ /* 0x002fea0003800000 */
.L_x_45:
[----:B------:R-:W-:-:S04]  /*2970*/  UIADD3 UR4, UPT, UPT, UR6, 0x1, URZ ;  /* 0x0000000106047890 */ /* 0x000fc8000fffe0ff */
[----:B------:R-:W-:-:S04]  /*2980*/  UISETP.NE.AND UP0, UPT, UR4, 0x2, UPT ;  /* 0x000000020400788c */ /* 0x000fc8000bf05270 */
[----:B------:R-:W-:Y:S02]  /*2990*/  USEL UR7, URZ, 0x1, UP0 ;  /* 0x00000001ff077887 */ /* 0x000fe40008000000 */
[----:B------:R-:W-:-:S04]  /*29a0*/  USEL UR4, UR4, URZ, UP0 ;  /* 0x000000ff04047287 */ /* 0x000fc80008000000 */
[----:B------:R-:W-:Y:S01]  /*29b0*/  ULEA UR4, UR4, UR37, 0x3 ;  /* 0x0000002504047291 */ /* 0x000fe2000f8e18ff */
[----:B-1----:R-:W-:-:S04]  /*29c0*/  LOP3.LUT R2, R12, UR7, RZ, 0x3c, !PT ;  /* 0x000000070c027c12 */ /* 0x002fc8000f8e3cff */
[----:B------:R-:W-:-:S04]  /*29d0*/  SHF.L.U32 R0, R2, 0x1f, RZ ;  /* 0x0000001f02007819 */ /* 0x000fc800000006ff */
[----:B------:R-:W1:Y:S02]  /*29e0*/  SYNCS.PHASECHK.TRANS64 P0, [UR4+0xa0], R0 ;  /* 0x0000a000ff0075a7 */ /* 0x000e640008001004 */
[----:B-1----:R-:W-:Y:S05]  /*29f0*/  @P0 EXIT ;  /* 0x000000000000094d */ /* 0x002fea0003800000 */
[----:B------:R-:W-:Y:S02]  /*2a00*/  SHF.L.U32 R2, R2, 0x1f, RZ ;  /* 0x0000001f02027819 */ /* 0x000fe400000006ff */
[----:B------:R-:W-:-:S07]  /*2a10*/  MOV R0, UR4 ;  /* 0x0000000400007c02 */ /* 0x000fce0008000f00 */
.L_x_47:
[----:B-1----:R1:W2:Y:S02]  /*2a20*/  SYNCS.PHASECHK.TRANS64.TRYWAIT P0, [R0+URZ+0xa0], R2 ;  /* 0x0000a002000075a7 */ /* 0x0022a400080011ff */
[----:B--2---:R-:W-:Y:S05]  /*2a30*/  @!P0 NANOSLEEP.SYNCS 0x989680 ;  /* 0x009896800000895d */ /* 0x004fea0003900000 */
[----:B------:R-:W2:Y:S02]  /*2a40*/  @!P0 SYNCS.PHASECHK.TRANS64 P0, [R0+URZ+0xa0], R2 ;  /* 0x0000a002000085a7 */ /* 0x000ea400080010ff */
[----:B--2---:R-:W-:Y:S05]  /*2a50*/  @P0 EXIT ;  /* 0x000000000000094d */ /* 0x004fea0003800000 */
[----:B------:R-:W-:Y:S05]  /*2a60*/  BRA `(.L_x_47) ;  /* 0xfffffffc00ec7947 */ /* 0x000fea000383ffff */
.L_x_40:
[----:B------:R-:W-:-:S09]  /*2a70*/  UISETP.NE.AND UP1, UPT, UR8, URZ, UPT ;  /* 0x000000ff0800728c */ /* 0x000fd2000bf25270 */
[----:B------:R-:W-:Y:S05]  /*2a80*/  BRA.U UP1, `(.L_x_48) ;  /* 0x0000000d01cc7547 */ /* 0x000fea000b800000 */
[----:B------:R-:W-:Y:S01]  /*2a90*/  UMOV UR4, 0x40 ;  /* 0x0000004000047882 */ /* 0x000fe20000000000 */
[----:B------:R-:W-:Y:S01]  /*2aa0*/  NOP ;  /* 0x0000000000007918 */ /* 0x000fe20000000000 */
[----:B------:R-:W-:Y:S01]  /*2ab0*/  ULEA UR4, UR37, UR4, 0x18 ;  /* 0x0000000425047291 */ /* 0x000fe2000f8ec0ff */
[----:B------:R-:W-:Y:S02]  /*2ac0*/  UMOV UR5, 0x400 ;  /* 0x0000040000057882 */ /* 0x000fe40000000000 */
[----:B------:R-:W-:-:S06]  /*2ad0*/  ULEA UR37, UR37, UR5, 0x18 ;  /* 0x0000000525257291 */ /* 0x000fcc000f8ec0ff */
[----:B------:R-:W1:Y:S02]  /*2ae0*/  LDS.U8 R0, [UR4+0x1c] ;  /* 0x00001c04ff007984 */ /* 0x000e640008000000 */
[----:B-1----:R-:W-:-:S13]  /*2af0*/  ISETP.NE.AND P0, PT, R0, RZ, PT ;  /* 0x000000ff0000720c */ /* 0x002fda0003f05270 */
[----:B------:R-:W-:Y:S05]  /*2b00*/  @P0 BRA `(.L_x_49) ;  /* 0x0000000000580947 */ /* 0x000fea0003800000 */
[----:B------:R-:W-:-:S13]  /*2b10*/  ELECT P0, URZ, PT ;  /* 0x0000000000ff782f */ /* 0x000fda0003800000 */
[----:B------:R-:W-:Y:S05]  /*2b20*/  @!P0 BRA `(.L_x_50) ;  /* 0x0000000000608947 */ /* 0x000fea0003800000 */
[----:B------:R-:W-:Y:S01]  /*2b30*/  UMOV UR5, 0x10 ;  /* 0x0000001000057882 */ /* 0x000fe20000000000 */
[----:B------:R-:W-:Y:S01]  /*2b40*/  HFMA2 R0, -RZ, RZ, 0, 5.9604644775390625e-08 ;  /* 0x00000001ff007431 */ /* 0x000fe200000001ff */
[----:B------:R-:W-:-:S03]  /*2b50*/  MOV R2, 0xffff ;  /* 0x0000ffff00027802 */ /* 0x000fc60000000f00 */
[----:B------:R-:W-:Y:S04]  /*2b60*/  DEPBAR.LE SB1, 0x36 ;  /* 0x00009d800000791a */ /* 0x000fe80000000000 */
[----:B------:R-:W1:Y:S02]  /*2b70*/  UTCATOMSWS.FIND_AND_SET.ALIGN UP0, UR5, UR5 ;  /* 0x00000005000575e3 */ /* 0x000e640008000800 */
[----:B-1----:R-:W-:Y:S01]  /*2b80*/  MOV R3, UR5 ;  /* 0x0000000500037c02 */ /* 0x002fe20008000f00 */
[----:B------:R-:W-:Y:S06]  /*2b90*/  BRA.U UP0, `(.L_x_51) ;  /* 0x0000000100187547 */ /* 0x000fec000b800000 */
.L_x_52:
[----:B------:R-:W-:Y:S05]  /*2ba0*/  NANOSLEEP 0x64 ;  /* 0x000000640000795d */ /* 0x000fea0003800000 */
[----:B------:R-:W-:-:S05]  /*2bb0*/  UMOV UR5, 0x10 ;  /* 0x0000001000057882 */ /* 0x000fca0000000000 */
[----:B------:R-:W-:Y:S04]  /*2bc0*/  DEPBAR.LE SB1, 0x36 ;  /* 0x00009d800000791a */ /* 0x000fe80000000000 */
[----:B------:R-:W1:Y:S02]  /*2bd0*/  UTCATOMSWS.FIND_AND_SET.ALIGN UP0, UR5, UR5 ;  /* 0x00000005000575e3 */ /* 0x000e640008000800 */
[----:B-1----:R-:W-:Y:S01]  /*2be0*/  MOV R3, UR5 ;  /* 0x0000000500037c02 */ /* 0x002fe20008000f00 */
[----:B------:R-:W-:Y:S05]  /*2bf0*/  BRA.U !UP0, `(.L_x_52) ;  /* 0xfffffffd08e87547 */ /* 0x000fea000b83ffff */
.L_x_51:
[-C--:B------:R-:W-:Y:S02]  /*2c00*/  SHF.L.U32 R2, R2, R3.reuse, RZ ;  /* 0x0000000302027219 */ /* 0x080fe400000006ff */
[----:B------:R-:W-:Y:S01]  /*2c10*/  SHF.L.U32 R0, R0, R3, RZ ;  /* 0x0000000300007219 */ /* 0x000fe200000006ff */
[----:B------:R-:W-:Y:S02]  /*2c20*/  IMAD.SHL.U32 R3, R3, 0x20, RZ ;  /* 0x0000002003037824 */ /* 0x000fe400078e00ff */
[----:B------:R1:W-:Y:S04]  /*2c30*/  ATOMS.OR RZ, [UR4+0x14], R2 ;  /* 0x00001402ffff798c */ /* 0x0003e8000b000004 */
[----:B------:R1:W-:Y:S04]  /*2c40*/  ATOMS.OR RZ, [UR4+0x18], R0 ;  /* 0x00001800ffff798c */ /* 0x0003e8000b000004 */
[----:B------:R1:W-:Y:S01]  /*2c50*/  STS [UR37+0x140], R3 ;  /* 0x00014003ff007988 */ /* 0x0003e20008000825 */
[----:B------:R-:W-:Y:S05]  /*2c60*/  BRA `(.L_x_50) ;  /* 0x0000000000107947 */ /* 0x000fea0003800000 */
.L_x_49:
[----:B------:R-:W-:Y:S02]  /*2c70*/  MOV R0, 0xffffffff ;  /* 0xffffffff00007802 */ /* 0x000fe40000000f00 */
[----:B------:R-:W-:-:S03]  /*2c80*/  MOV R2, 0x2cb0 ;  /* 0x00002cb000027802 */ /* 0x000fc60000000f00 */
[----:B------:R1:W-:Y:S04]  /*2c90*/  STS [UR37+0x140], R0 ;  /* 0x00014000ff007988 */ /* 0x0003e80008000825 */
[----:B-1-3-5:R-:W-:Y:S05]  /*2ca0*/  CALL.REL.NOINC `($__internal_1_$__cuda_sm10x_tcgen05_guardrail_trap_phase_invalid_during_alloc) ;  /* 0x0000006c00647944 */ /* 0x02afea0003c00000 */
.L_x_50:
[----:B------:R-:W-:Y:S05]  /*2cb0*/  WARPSYNC.ALL ;  /* 0x0000000000007948 */ /* 0x000fea0003800000 */
[----:B------:R-:W2:Y:S01]  /*2cc0*/  S2UR UR5, SR_CgaCtaId ;  /* 0x00000000000579c3 */ /* 0x000ea20000008800 */
[----:B------:R-:W-:Y:S01]  /*2cd0*/  UMOV UR4, 0x400 ;  /* 0x0000040000047882 */ /* 0x000fe20000000000 */
[----:B------:R-:W-:-:S06]  /*2ce0*/  NOP ;  /* 0x0000000000007918 */ /* 0x000fcc0000000000 */
[----:B------:R-:W-:Y:S06]  /*2cf0*/  BAR.ARV 0x6, 0xa0 ;  /* 0x0182800000007b1d */ /* 0x000fec0000002000 */
[----:B------:R-:W4:Y:S01]  /*2d00*/  LDCU UR7, c[0x0][0x38c] ;  /* 0x00007180ff0777ac */ /* 0x000f220008000800 */
[----:B------:R-:W-:Y:S01]  /*2d10*/  IMAD.MOV.U32 R11, RZ, RZ, 0x1 ;  /* 0x00000001ff0b7424 */ /* 0x000fe200078e00ff */
[----:B------:R-:W-:Y:S01]  /*2d20*/  CS2R R8, SRZ ;  /* 0x0000000000087805 */ /* 0x000fe2000001ff00 */
[----:B------:R-:W-:Y:S01]  /*2d30*/  IMAD.MOV.U32 R10, RZ, RZ, RZ ;  /* 0x000000ffff0a7224 */ /* 0x000fe200078e00ff */
[----:B------:R-:W3:Y:S01]  /*2d40*/  LDCU UR6, c[0x0][0x38c] ;  /* 0x00007180ff0677ac */ /* 0x000ee20008000800 */
[----:B------:R-:W-:Y:S01]  /*2d50*/  UMOV UR15, URZ ;  /* 0x000000ff000f7c82 */ /* 0x000fe20008000000 */
[----:B------:R-:W-:Y:S01]  /*2d60*/  UMOV UR14, URZ ;  /* 0x000000ff000e7c82 */ /* 0x000fe20008000000 */
[----:B--2---:R-:W-:Y:S01]  /*2d70*/  ULEA UR5, UR5, UR4, 0x18 ;  /* 0x0000000405057291 */ /* 0x004fe2000f8ec0ff */
[----:B------:R-:W-:Y:S01]  /*2d80*/  UMOV UR24, 0x0 ;  /* 0x0000000000187882 */ /* 0x000fe20000000000 */
[----:B------:R-:W-:-:S02]  /*2d90*/  UMOV UR25, 0x4400010 ;  /* 0x0440001000197882 */ /* 0x000fc40000000000 */
[----:B------:R-:W-:Y:S02]  /*2da0*/  UIADD3 UR10, UPT, UPT, UR5, 0x8800, URZ ;  /* 0x00008800050a7890 */ /* 0x000fe4000fffe0ff */
[----:B------:R-:W-:Y:S02]  /*2db0*/  UIADD3 UR11, UPT, UPT, UR5, 0x10800, URZ ;  /* 0x00010800050b7890 */ /* 0x000fe4000fffe0ff */
[----:B----4-:R-:W-:Y:S01]  /*2dc0*/  UIADD3 UR7, UPT, UPT, UR7, 0x3f, URZ ;  /* 0x0000003f07077890 */ /* 0x010fe2000fffe0ff */
[----:B-1----:R-:W1:Y:S01]  /*2dd0*/  LDS R0, [UR5+0x140] ;  /* 0x00014005ff007984 */ /* 0x002e620008000800 */
[----:B------:R-:W-:Y:S02]  /*2de0*/  USHF.R.U32.HI UR10, URZ, 0x4, UR10 ;  /* 0x00000004ff0a7899 */ /* 0x000fe4000801160a */
[----:B------:R-:W-:Y:S02]  /*2df0*/  USHF.R.S32.HI UR4, URZ, 0x1f, UR7 ;  /* 0x0000001fff047899 */ /* 0x000fe40008011407 */
[----:B------:R-:W-:-:S02]  /*2e00*/  USHF.R.U32.HI UR11, URZ, 0x4, UR11 ;  /* 0x00000004ff0b7899 */ /* 0x000fc4000801160b */
[----:B------:R-:W-:Y:S02]  /*2e10*/  ULEA.HI UR4, UR4, UR7, URZ, 0x6 ;  /* 0x0000000704047291 */ /* 0x000fe4000f8f30ff */
[----:B------:R-:W-:Y:S02]  /*2e20*/  ULOP3.LUT UR10, UR10, 0x3fff, URZ, 0xc0, !UPT ;  /* 0x00003fff0a0a7892 */ /* 0x000fe4000f8ec0ff */
[----:B------:R-:W-:Y:S02]  /*2e30*/  USHF.R.S32.HI UR4, URZ, 0x6, UR4 ;  /* 0x00000006ff047899 */ /* 0x000fe40008011404 */
[----:B------:R-:W-:Y:S02]  /*2e40*/  ULOP3.LUT UR11, UR11, 0x3fff, URZ, 0xc0, !UPT ;  /* 0x00003fff0b0b7892 */ /* 0x000fe4000f8ec0ff */
[----:B------:R-:W-:Y:S01]  /*2e50*/  UISETP.LT.AND UP0, UPT, UR4, 0x1, UPT ;  /* 0x000000010400788c */ /* 0x000fe2000bf01270 */
[----:B------:R-:W-:Y:S01]  /*2e60*/  UMOV UR22, 0x0 ;  /* 0x0000000000167882 */ /* 0x000fe20000000000 */
[----:B------:R-:W-:-:S02]  /*2e70*/  UMOV UR23, 0x4400010 ;  /* 0x0440001000177882 */ /* 0x000fc40000000000 */
[----:B------:R-:W-:Y:S02]  /*2e80*/  USEL UR9, UR4, 0x1, !UP0 ;  /* 0x0000000104097887 */ /* 0x000fe4000c000000 */
[----:B------:R-:W-:Y:S02]  /*2e90*/  ULOP3.LUT UR10, UR10, 0x10000, URZ, 0xfc, !UPT ;  /* 0x000100000a0a7892 */ /* 0x000fe4000f8efcff */
[----:B------:R-:W-:Y:S02]  /*2ea0*/  ULOP3.LUT UR11, UR11, 0x10000, URZ, 0xfc, !UPT ;  /* 0x000100000b0b7892 */ /* 0x000fe4000f8efcff */
[----:B------:R-:W-:Y:S02]  /*2eb0*/  UIADD3 UR9, UPT, UPT, -UR9, URZ, URZ ;  /* 0x000000ff09097290 */ /* 0x000fe4000fffe1ff */
[----:B---3--:R-:W-:Y:S01]  /*2ec0*/  UISETP.GE.AND UP3, UPT, UR6, 0x1, UPT ;  /* 0x000000010600788c */ /* 0x008fe2000bf66270 */
[----:B------:R-:W-:Y:S01]  /*2ed0*/  UMOV UR20, 0x0 ;  /* 0x0000000000147882 */ /* 0x000fe20000000000 */
[----:B------:R-:W-:Y:S01]  /*2ee0*/  UMOV UR21, 0x4400010 ;  /* 0x0440001000157882 */ /* 0x000fe20000000000 */
[----:B------:R-:W-:Y:S01]  /*2ef0*/  UMOV UR18, 0x0 ;  /* 0x0000000000127882 */ /* 0x000fe20000000000 */
[----:B------:R-:W-:Y:S01]  /*2f00*/  UMOV UR19, 0x4400010 ;  /* 0x0440001000137882 */ /* 0x000fe20000000000 */
[----:B-1----:R-:W-:-:S15]  /*2f10*/  R2UR UR16, R0 ;  /* 0x00000000001072ca */ /* 0x002fde00000e0000 */
.L_x_59:
[----:B------:R-:W-:Y:S02]  /*2f20*/  LEA R0, R10, UR5, 0x3 ;  /* 0x000000050a007c11 */ /* 0x000fe4000f8e18ff */
[----:B------:R-:W-:Y:S02]  /*2f30*/  SHF.L.U32 R2, R9, 0x1f, RZ ;  /* 0x0000001f09027819 */ /* 0x000fe400000006ff */
[----:B------:R-:W-:Y:S01]  /*2f40*/  PLOP3.LUT P0, PT, PT, PT, UP3, 0x80, 0x8 ;  /* 0x000000000008781c */ /* 0x000fe20003f0f038 */
[----:B------:R-:W-:Y:S01]  /*2f50*/  VIADD R3, R0, 0xa0 ;  /* 0x000000a000037836 */ /* 0x000fe20000000000 */
[----:B-1----:R-:W1:Y:S02]  /*2f60*/  SYNCS.PHASECHK.TRANS64.TRYWAIT P1, [R0+URZ+0x90], R2 ;  /* 0x00009002000075a7 */ /* 0x002e6400080211ff */
[----:B-1-3--:R-:W-:Y:S09]  /*2f70*/  @!P1 BRA `(.L_x_53) ;  /* 0x0000006000b09947 */ /* 0x00aff20003800000 */
.L_x_146:
[----:B------:R-:W-:Y:S01]  /*2f80*/  LEA R4, R10, UR5, 0x4 ;  /* 0x000000050a047c11 */ /* 0x000fe2000f8e20ff */
[----:B------:R-:W-:Y:S01]  /*2f90*/  @UP3 ULEA UR6, UR14, UR5, 0x3 ;  /* 0x000000050e063291 */ /* 0x000fe2000f8e18ff */
[----:B------:R-:W-:Y:S01]  /*2fa0*/  PLOP3.LUT P2, PT, PT, PT, PT, 0x80, 0x8 ;  /* 0x000000000008781c */ /* 0x000fe20003f4f070 */
[----:B------:R-:W-:Y:S01]  /*2fb0*/  ULEA UR7, UR15, UR5, 0x3 ;  /* 0x000000050f077291 */ /* 0x000fe2000f8e18ff */
[----:B------:R-:W-:Y:S02]  /*2fc0*/  PRMT R3, RZ, 0x654, R3 ;  /* 0x00000654ff037816 */ /* 0x000fe40000000003 */
[----:B------:R-:W2:Y:S01]  /*2fd0*/  LDS.128 R4, [R4+0x120] ;  /* 0x0001200004047984 */ /* 0x000ea20000000c00 */
[----:B-1----:R-:W-:Y:S02]  /*2fe0*/  @P0 SHF.L.U32 R2, R8, 0x1f, RZ ;  /* 0x0000001f08020819 */ /* 0x002fe400000006ff */
[----:B------:R-:W-:Y:S01]  /*2ff0*/  SHF.L.U32 R0, R11, 0x1f, RZ ;  /* 0x0000001f0b007819 */ /* 0x000fe200000006ff */
[----:B------:R-:W-:Y:S01]  /*3000*/  @!PT LDS RZ, [RZ] ;  /* 0x00000000fffff984 */ /* 0x000fe20000000800 */
[----:B------:R-:W-:Y:S01]  /*3010*/  @!PT LDS RZ, [RZ] ;  /* 0x00000000fffff984 */ /* 0x000fe20000000800 */
[----:B------:R-:W-:Y:S01]  /*3020*/  @!PT LDS RZ, [RZ] ;  /* 0x00000000fffff984 */ /* 0x000fe20000000800 */
[----:B------:R-:W-:Y:S01]  /*3030*/  @!PT LDS RZ, [RZ] ;  /* 0x00000000fffff984 */ /* 0x000fe20000000800 */
[----:B------:R1:W-:Y:S06]  /*3040*/  MEMBAR.ALL.CTA ;  /* 0x0000000000007992 */ /* 0x0003ec0000008000 */
[----:B-1----:R-:W1:Y:S02]  /*3050*/  FENCE.VIEW.ASYNC.S ;  /* 0x00000000000073c6 */ /* 0x002e640000000000 */
[----:B-1----:R1:W-:Y:S01]  /*3060*/  SYNCS.ARRIVE.TRANS64.RED.A1T0 RZ, [R3+URZ], RZ ;  /* 0x000000ff03ff79a7 */ /* 0x0023e200081004ff */
[----:B------:R1:W3:Y:S01]  /*3070*/  @P0 SYNCS.PHASECHK.TRANS64.TRYWAIT P2, [UR6], R2 ;  /* 0x00000002ff0005a7 */ /* 0x0002e20008041106 */
[----:B------:R-:W-:Y:S01]  /*3080*/  ULEA.HI UR6, UR15, UR15, URZ, 0x1 ;  /* 0x0000000f0f067291 */ /* 0x000fe2000f8f08ff */
[----:B--2---:R-:W-:-:S03]  /*3090*/  LOP3.LUT P1, RZ, R6, 0x1, RZ, 0xc0, !PT ;  /* 0x0000000106ff7812 */ /* 0x004fc6000782c0ff */
[----:B------:R-:W-:Y:S02]  /*30a0*/  USHF.L.U32 UR8, UR6, 0x7, URZ ;  /* 0x0000000706087899 */ /* 0x000fe400080006ff */
[----:B------:R-:W-:Y:S02]  /*30b0*/  ULOP3.LUT UR6, UR6, 0xffe, URZ, 0xc0, !UPT ;  /* 0x00000ffe06067892 */ /* 0x000fe4000f8ec0ff */
[----:B------:R-:W-:Y:S02]  /*30c0*/  ULOP3.LUT UR8, UR8, 0xffffff00, URZ, 0xc0, !UPT ;  /* 0xffffff0008087892 */ /* 0x000fe4000f8ec0ff */
[----:B------:R-:W-:Y:S02]  /*30d0*/  UIADD3 UR6, UPT, UPT, -UR6, UR15, URZ ;  /* 0x0000000f06067290 */ /* 0x000fe4000fffe1ff */
[----:B------:R-:W-:Y:S01]  /*30e0*/  UIADD3 UR8, UPT, UPT, UR16, UR8, URZ ;  /* 0x0000000810087290 */ /* 0x000fe2000fffe0ff */
[----:B------:R-:W2:Y:S03]  /*30f0*/  SYNCS.PHASECHK.TRANS64.TRYWAIT P0, [UR7+0xd0], R0 ;  /* 0x0000d000ff0075a7 */ /* 0x000ea60008001107 */
[----:B------:R-:W-:Y:S01]  /*3100*/  ULEA UR8, UR6, UR8, 0x14 ;  /* 0x0000000806087291 */ /* 0x000fe2000f8ea0ff */
[----:B-123--:R-:W-:Y:S11]  /*3110*/  @!P0 BRA `(.L_x_54) ;  /* 0x00000060005c8947 */ /* 0x00eff60003800000 */
.L_x_148:
[----:B------:R-:W-:Y:S01]  /*3120*/  IADD3 R10, PT, PT, R10, 0x1, RZ ;  /* 0x000000010a0a7810 */ /* 0x000fe20007ffe0ff */
[----:B------:R-:W-:Y:S06]  /*3130*/  BRA.U !UP3, `(.L_x_55) ;  /* 0x000000010bc07547 */ /* 0x000fec000b800000 */
[----:B------:R-:W-:Y:S01]  /*3140*/  UPLOP3.LUT UP4, UPT, UPT, UPT, UPT, 0x40, 0x4 ;  /* 0x000000000004789c */ /* 0x000fe20003f8e870 */
[----:B------:R-:W-:Y:S01]  /*3150*/  UMOV UR13, UR9 ;  /* 0x00000009000d7c82 */ /* 0x000fe20008000000 */
[----:B------:R-:W-:Y:S01]  /*3160*/  UMOV UR12, UR4 ;  /* 0x00000004000c7c82 */ /* 0x000fe20008000000 */
[----:B------:R-:W-:-:S08]  /*3170*/  UMOV UR17, UR14 ;  /* 0x0000000e00117c82 */ /* 0x000fd00008000000 */
.L_x_58:
[----:B------:R-:W-:Y:S02]  /*3180*/  UIADD3 UR13, UPT, UPT, UR13, 0x1, URZ ;  /* 0x000000010d0d7890 */ /* 0x000fe4000fffe0ff */
[----:B--2---:R-:W-:Y:S02]  /*3190*/  ULEA UR6, UR17, UR5, 0x3 ;  /* 0x0000000511067291 */ /* 0x004fe4000f8e18ff */
[----:B------:R-:W-:Y:S01]  /*31a0*/  UISETP.NE.AND UP0, UPT, UR13, URZ, UPT ;  /* 0x000000ff0d00728c */ /* 0x000fe2000bf05270 */
[----:B---3--:R-:W-:Y:S10]  /*31b0*/  @P2 BRA `(.L_x_56) ;  /* 0x00000000000c2947 */ /* 0x008ff40003800000 */
[----:B-1----:R-:W-:Y:S04]  /*31c0*/  SHF.L.U32 R2, R8, 0x1f, RZ ;  /* 0x0000001f08027819 */ /* 0x002fe800000006ff */
[----:B------:R-:W1:Y:S02]  /*31d0*/  SYNCS.PHASECHK.TRANS64.TRYWAIT P0, [UR6], R2 ;  /* 0x00000002ff0075a7 */ /* 0x000e640008001106 */
[----:B-1----:R-:W-:Y:S05]  /*31e0*/  @!P0 BRA `(.L_x_57) ;  /* 0x0000006000408947 */ /* 0x002fea0003800000 */
.L_x_56:
[----:B------:R-:W-:Y:S01]  /*31f0*/  UISETP.NE.AND UP1, UPT, UR12, 0x1, UPT ;  /* 0x000000010c00788c */ /* 0x000fe2000bf25270 */
[----:B------:R-:W-:Y:S01]  /*3200*/  PLOP3.LUT P2, PT, PT, PT, PT, 0x80, 0x8 ;  /* 0x000000000008781c */ /* 0x000fe20003f4f070 */
[----:B------:R-:W-:Y:S02]  /*3210*/  UIADD3 UR14, UPT, UPT, UR17, 0x1, URZ ;  /* 0x00000001110e7890 */ /* 0x000fe4000fffe0ff */
[----:B------:R-:W-:Y:S02]  /*3220*/  ULEA UR28, UR17, UR11, 0xb ;  /* 0x0000000b111c7291 */ /* 0x000fe4000f8e58ff */
[----:B------:R-:W-:Y:S01]  /*3230*/  UISETP.NE.AND UP2, UPT, UR14, 0x4, UPT ;  /* 0x000000040e00788c */ /* 0x000fe2000bf45270 */
[----:B------:R-:W-:Y:S01]  /*3240*/  PLOP3.LUT P0, PT, PT, PT, UP1, 0x80, 0x8 ;  /* 0x000000000008781c */ /* 0x000fe20003f0f018 */
[----:B------:R-:W-:Y:S02]  /*3250*/  UIADD3 UR40, UPT, UPT, UR28, 0x2, URZ ;  /* 0x000000021c287890 */ /* 0x000fe4000fffe0ff */
[----:B------:R-:W-:Y:S02]  /*3260*/  USEL UR27, URZ, 0x1, UP2 ;  /* 0x00000001ff1b7887 */ /* 0x000fe40009000000 */
[----:B------:R-:W-:Y:S02]  /*3270*/  USEL UR14, UR14, URZ, UP2 ;  /* 0x000000ff0e0e7287 */ /* 0x000fe40009000000 */
[----:B------:R-:W-:Y:S02]  /*3280*/  UIADD3 UR36, UPT, UPT, UR28, 0x4, URZ ;  /* 0x000000041c247890 */ /* 0x000fe4000fffe0ff */
[----:B------:R-:W-:Y:S01]  /*3290*/  @UP1 ULEA UR26, UR14, UR5, 0x3 ;  /* 0x000000050e1a1291 */ /* 0x000fe2000f8e18ff */
[----:B------:R-:W-:Y:S01]  /*32a0*/  LOP3.LUT R8, R8, UR27, RZ, 0x3c, !PT ;  /* 0x0000001b08087c12 */ /* 0x000fe2000f8e3cff */
[----:B------:R-:W-:Y:S02]  /*32b0*/  UIADD3 UR32, UPT, UPT, UR28, 0x6, URZ ;  /* 0x000000061c207890 */ /* 0x000fe4000fffe0ff */
[----:B------:R-:W-:Y:S01]  /*32c0*/  UIADD3 UR6, UPT, UPT, UR6, 0x20, URZ ;  /* 0x0000002006067890 */ /* 0x000fe2000fffe0ff */
[----:B-1----:R-:W-:Y:S01]  /*32d0*/  @P0 SHF.L.U32 R0, R8, 0x1f, RZ ;  /* 0x0000001f08000819 */ /* 0x002fe200000006ff */
[----:B------:R-:W-:Y:S01]  /*32e0*/  UIADD3 UR12, UPT, UPT, UR12, -0x1, URZ ;  /* 0xffffffff0c0c7890 */ /* 0x000fe2000fffe0ff */
[----:B------:R-:W-:Y:S02]  /*32f0*/  UMOV UR29, 0x40004040 ;  /* 0x40004040001d7882 */ /* 0x000fe40000000000 */
[----:B------:R2:W3:Y:S01]  /*3300*/  @P0 SYNCS.PHASECHK.TRANS64.TRYWAIT P2, [UR26], R0 ;  /* 0x00000000ff0005a7 */ /* 0x0004e2000804111a */
[----:B------:R-:W-:Y:S01]  /*3310*/  ULEA UR26, UR17, UR10, 0x9 ;  /* 0x0000000a111a7291 */ /* 0x000fe2000f8e48ff */
[----:B------:R-:W-:Y:S01]  /*3320*/  UMOV UR27, 0x40004040 ;  /* 0x40004040001b7882 */ /* 0x000fe20000000000 */
[----:B------:R-:W-:Y:S02]  /*3330*/  UMOV UR41, 0x40004040 ;  /* 0x4000404000297882 */ /* 0x000fe40000000000 */
[----:B------:R-:W-:Y:S02]  /*3340*/  UIADD3 UR38, UPT, UPT, UR26, 0x2, URZ ;  /* 0x000000021a267890 */ /* 0x000fe4000fffe0ff */
[----:B------:R-:W-:Y:S02]  /*3350*/  UIADD3 UR34, UPT, UPT, UR26, 0x4, URZ ;  /* 0x000000041a227890 */ /* 0x000fe4000fffe0ff */
[----:B------:R-:W-:Y:S01]  /*3360*/  UIADD3 UR30, UPT, UPT, UR26, 0x6, URZ ;  /* 0x000000061a1e7890 */ /* 0x000fe2000fffe0ff */
[----:B------:R2:W-:Y:S01]  /*3370*/  UTCHMMA gdesc[UR26], gdesc[UR28], tmem[UR8], tmem[UR24], idesc[UR25], UP4 ;  /* 0x00ff181c1a0075ea */ /* 0x0005e2000a000008 */
[----:B------:R-:W-:Y:S01]  /*3380*/  UPLOP3.LUT UP4, UPT, UPT, UPT, UPT, 0x80, 0x8 ;  /* 0x000000000008789c */ /* 0x000fe20003f8f070 */
[----:B------:R-:W-:Y:S01]  /*3390*/  UMOV UR39, 0x40004040 ;  /* 0x4000404000277882 */ /* 0x000fe20000000000 */
[----:B------:R-:W-:Y:S01]  /*33a0*/  UMOV UR37, 0x40004040 ;  /* 0x4000404000257882 */ /* 0x000fe20000000000 */
[----:B------:R2:W-:Y:S01]  /*33b0*/  UTCHMMA gdesc[UR38], gdesc[UR40], tmem[UR8], tmem[UR22], idesc[UR23], UPT ;  /* 0x00ff1628260075ea */ /* 0x0005e2000b800008 */
[----:B------:R-:W-:Y:S01]  /*33c0*/  UMOV UR35, 0x40004040 ;  /* 0x4000404000237882 */ /* 0x000fe20000000000 */
[----:B------:R-:W-:Y:S01]  /*33d0*/  UMOV UR33, 0x40004040 ;  /* 0x4000404000217882 */ /* 0x000fe20000000000 */
[----:B------:R-:W-:Y:S01]  /*33e0*/  UMOV UR31, 0x40004040 ;  /* 0x40004040001f7882 */ /* 0x000fe20000000000 */
[----:B------:R2:W-:Y:S01]  /*33f0*/  UTCHMMA gdesc[UR34], gdesc[UR36], tmem[UR8], tmem[UR20], idesc[UR21], UPT ;  /* 0x00ff1424220075ea */ /* 0x0005e2000b800008 */
[----:B------:R2:W-:Y:S01]  /*3400*/  UTCHMMA gdesc[UR30], gdesc[UR32], tmem[UR8], tmem[UR18], idesc[UR19], UPT ;  /* 0x00ff12201e0075ea */ /* 0x0005e2000b800008 */
[----:B------:R2:W-:Y:S01]  /*3410*/  UTCBAR [UR6], URZ ;  /* 0x000000ff060073e9 */ /* 0x0005e200080000ff */
[----:B------:R-:W-:Y:S01]  /*3420*/  UMOV UR17, UR14 ;  /* 0x0000000e00117c82 */ /* 0x000fe20008000000 */
[----:B------:R-:W-:Y:S05]  /*3430*/  BRA.U UP0, `(.L_x_58) ;  /* 0xfffffffd00507547 */ /* 0x000fea000b83ffff */
.L_x_55:
[----:B------:R-:W-:Y:S01]  /*3440*/  UIADD3 UR15, UPT, UPT, UR15, 0x1, URZ ;  /* 0x000000010f0f7890 */ /* 0x000fe2000fffe0ff */
[C---:B------:R-:W-:Y:S01]  /*3450*/  ISETP.NE.AND P0, PT, R10.reuse, 0x2, PT ;  /* 0x000000020a00780c */ /* 0x040fe20003f05270 */
[----:B------:R-:W-:Y:S02]  /*3460*/  UIADD3 UR7, UPT, UPT, UR7, 0xb0, URZ ;  /* 0x000000b007077890 */ /* 0x000fe4000fffe0ff */
[----:B------:R-:W-:Y:S01]  /*3470*/  UISETP.NE.AND UP0, UPT, UR15, 0x4, UPT ;  /* 0x000000040f00788c */ /* 0x000fe2000bf05270 */
[----:B-12---:R-:W-:Y:S02]  /*3480*/  SEL R0, RZ, 0x1, P0 ;  /* 0x00000001ff007807 */ /* 0x006fe40000000000 */
[----:B------:R-:W-:Y:S01]  /*3490*/  SEL R10, R10, RZ, P0 ;  /* 0x000000ff0a0a7207 */ /* 0x000fe20000000000 */
[----:B------:R-:W-:Y:S01]  /*34a0*/  USEL UR6, URZ, 0x1, UP0 ;  /* 0x00000001ff067887 */ /* 0x000fe20008000000 */
[----:B------:R-:W-:Y:S01]  /*34b0*/  LOP3.LUT R9, R9, R0, RZ, 0x3c, !PT ;  /* 0x0000000009097212 */ /* 0x000fe200078e3cff */
[----:B------:R-:W-:Y:S01]  /*34c0*/  USEL UR15, UR15, URZ, UP0 ;  /* 0x000000ff0f0f7287 */ /* 0x000fe20008000000 */
[----:B------:R1:W-:Y:S03]  /*34d0*/  UTCBAR [UR7], URZ ;  /* 0x000000ff070073e9 */ /* 0x0003e600080000ff */
[----:B------:R-:W-:Y:S01]  /*34e0*/  LOP3.LUT R11, R11, UR6, RZ, 0x3c, !PT ;  /* 0x000000060b0b7c12 */ /* 0x000fe2000f8e3cff */
[----:B------:R-:W-:Y:S07]  /*34f0*/  @P1 BRA `(.L_x_59) ;  /* 0xfffffff800881947 */ /* 0x000fee000383ffff */
[----:B------:R-:W2:Y:S01]  /*3500*/  S2UR UR4, SR_CgaCtaId ;  /* 0x00000000000479c3 */ /* 0x000ea20000008800 */
[----:B------:R-:W-:Y:S01]  /*3510*/  ELECT P0, URZ, PT ;  /* 0x0000000000ff782f */ /* 0x000fe20003800000 */
[----:B------:R-:W-:Y:S01]  /*3520*/  IMAD.MOV.U32 R0, RZ, RZ, 0x1 ;  /* 0x00000001ff007424 */ /* 0x000fe200078e00ff */
[----:B------:R-:W-:Y:S01]  /*3530*/  UIADD3 UR5, UPT, UPT, UR5, 0xd0, URZ ;  /* 0x000000d005057890 */ /* 0x000fe2000fffe0ff */
[----:B------:R-:W-:Y:S01]  /*3540*/  SHF.L.U32 R2, R11, 0x1f, RZ ;  /* 0x0000001f0b027819 */ /* 0x000fe200000006ff */
[----:B------:R-:W-:-:S03]  /*3550*/  UMOV UR6, 0x40 ;  /* 0x0000004000067882 */ /* 0x000fc60000000000 */
[----:B------:R-:W-:Y:S01]  /*3560*/  UVIRTCOUNT.DEALLOC.SMPOOL 0x80 ;  /* 0x000000800000784c */ /* 0x000fe20000000000 */
[----:B--2---:R-:W-:Y:S02]  /*3570*/  ULEA UR4, UR4, UR6, 0x18 ;  /* 0x0000000604047291 */ /* 0x004fe4000f8ec0ff */
[----:B------:R-:W-:-:S07]  /*3580*/  ULEA UR6, UR15, UR5, 0x3 ;  /* 0x000000050f067291 */ /* 0x000fce000f8e18ff */
[----:B------:R2:W-:Y:S02]  /*3590*/  @P0 STS.U8 [UR4+0x1c], R0 ;  /* 0x00001c00ff000988 */ /* 0x0005e40008000004 */
[----:B------:R-:W4:Y:S02]  /*35a0*/  SYNCS.PHASECHK.TRANS64.TRYWAIT P0, [UR6], R2 ;  /* 0x00000002ff0075a7 */ /* 0x000f240008001106 */
[----:B--2-4-:R-:W-:Y:S05]  /*35b0*/  @!P0 BRA `(.L_x_60) ;  /* 0x0000005c00648947 */ /* 0x014fea0003800000 */
.L_x_151:
[----:B-1----:R-:W-:-:S04]  /*35c0*/  UIADD3 UR7, UPT, UPT, UR15, 0x1, URZ ;  /* 0x000000010f077890 */ /* 0x002fc8000fffe0ff */
[----:B------:R-:W-:-:S04]  /*35d0*/  UISETP.NE.AND UP0, UPT, UR7, 0x4, UPT ;  /* 0x000000040700788c */ /* 0x000fc8000bf05270 */
[----:B------:R-:W-:Y:S02]  /*35e0*/  USEL UR8, URZ, 0x1, UP0 ;  /* 0x00000001ff087887 */ /* 0x000fe40008000000 */
[----:B------:R-:W-:-:S04]  /*35f0*/  USEL UR7, UR7, URZ, UP0 ;  /* 0x000000ff07077287 */ /* 0x000fc80008000000 */
[----:B------:R-:W-:Y:S01]  /*3600*/  ULEA UR6, UR7, UR5, 0x3 ;  /* 0x0000000507067291 */ /* 0x000fe2000f8e18ff */
[----:B--2---:R-:W-:-:S04]  /*3610*/  LOP3.LUT R2, R11, UR8, RZ, 0x3c, !PT ;  /* 0x000000080b027c12 */ /* 0x004fc8000f8e3cff */
[----:B------:R-:W-:-:S04]  /*3620*/  SHF.L.U32 R3, R2, 0x1f, RZ ;  /* 0x0000001f02037819 */ /* 0x000fc800000006ff */
[----:B------:R-:W1:Y:S02]  /*3630*/  SYNCS.PHASECHK.TRANS64.TRYWAIT P0, [UR6], R3 ;  /* 0x00000003ff0075a7 */ /* 0x000e640008001106 */
[----:B-1----:R-:W-:Y:S05]  /*3640*/  @!P0 BRA `(.L_x_61) ;  /* 0x0000005c00588947 */ /* 0x002fea0003800000 */
.L_x_153:
        /* <DEDUP_REMOVED lines=9> */
.L_x_155:
[----:B------:R-:W-:-:S04]  /*36e0*/  UIADD3 UR7, UPT, UPT, UR7, 0x1, URZ ;  /* 0x0000000107077890 */ /* 0x000fc8000fffe0ff */
[----:B------:R-:W-:-:S04]  /*36f0*/  UISETP.NE.AND UP0, UPT, UR7, 0x4, UPT ;  /* 0x000000040700788c */ /* 0x000fc8000bf05270 */
[----:B------:R-:W-:Y:S02]  /*3700*/  USEL UR6, URZ, 0x1, UP0 ;  /* 0x00000001ff067887 */ /* 0x000fe40008000000 */
[----:B------:R-:W-:-:S04]  /*3710*/  USEL UR7, UR7, URZ, UP0 ;  /* 0x000000ff07077287 */ /* 0x000fc80008000000 */
[----:B------:R-:W-:Y:S01]  /*3720*/  ULEA UR7, UR7, UR5, 0x3 ;  /* 0x0000000507077291 */ /* 0x000fe2000f8e18ff */
[----:B------:R-:W-:-:S04]  /*3730*/  LOP3.LUT R2, R2, UR6, RZ, 0x3c, !PT ;  /* 0x0000000602027c12 */ /* 0x000fc8000f8e3cff */
[----:B------:R-:W-:-:S04]  /*3740*/  SHF.L.U32 R2, R2, 0x1f, RZ ;  /* 0x0000001f02027819 */ /* 0x000fc800000006ff */
[----:B------:R-:W2:Y:S02]  /*3750*/  SYNCS.PHASECHK.TRANS64.TRYWAIT P0, [UR7], R2 ;  /* 0x00000002ff0075a7 */ /* 0x000ea40008001107 */
[----:B--2---:R-:W-:Y:S05]  /*3760*/  @!P0 BRA `(.L_x_63) ;  /* 0x0000005c00408947 */ /* 0x004fea0003800000 */
.L_x_157:
[----:B------:R-:W-:Y:S01]  /*3770*/  NOP ;  /* 0x0000000000007918 */ /* 0x000fe20000000000 */
[----:B-1----:R-:W1:Y:S01]  /*3780*/  LDS R0, [UR4+0x14] ;  /* 0x00001404ff007984 */ /* 0x002e620008000800 */
[----:B------:R-:W-:Y:S01]  /*3790*/  ULOP3.LUT UR6, UR16, 0xffff, URZ, 0xc0, !UPT ;  /* 0x0000ffff10067892 */ /* 0x000fe2000f8ec0ff */
[----:B------:R-:W-:Y:S01]  /*37a0*/  UMOV UR8, 0xffff ;  /* 0x0000ffff00087882 */ /* 0x000fe20000000000 */
[----:B------:R-:W-:Y:S02]  /*37b0*/  UMOV UR5, 0x1 ;  /* 0x0000000100057882 */ /* 0x000fe40000000000 */
[----:B------:R-:W-:-:S04]  /*37c0*/  USHF.R.U32.HI UR6, URZ, 0x5, UR6 ;  /* 0x00000005ff067899 */ /* 0x000fc80008011606 */
[----:B------:R-:W-:Y:S02]  /*37d0*/  USHF.L.U32 UR8, UR8, UR6, URZ ;  /* 0x0000000608087299 */ /* 0x000fe400080006ff */
[----:B------:R-:W-:-:S04]  /*37e0*/  USHF.L.U32 UR5, UR5, UR6, URZ ;  /* 0x0000000605057299 */ /* 0x000fc800080006ff */
[----:B-1----:R-:W-:-:S04]  /*37f0*/  LOP3.LUT R0, R0, UR8, RZ, 0xc0, !PT ;  /* 0x0000000800007c12 */ /* 0x002fc8000f8ec0ff */
[----:B------:R-:W-:-:S13]  /*3800*/  ISETP.NE.AND P0, PT, R0, UR8, PT ;  /* 0x0000000800007c0c */ /* 0x000fda000bf05270 */
[----:B------:R-:W-:Y:S05]  /*3810*/  @P0 BRA `(.L_x_64) ;  /* 0x0000000000580947 */ /* 0x000fea0003800000 */
[----:B------:R-:W1:Y:S02]  /*3820*/  LDS R0, [UR4+0x18] ;  /* 0x00001804ff007984 */ /* 0x000e640008000800 */
[----:B-1----:R-:W-:-:S04]  /*3830*/  LOP3.LUT R0, R0, UR5, RZ, 0xc0, !PT ;  /* 0x0000000500007c12 */ /* 0x002fc8000f8ec0ff */
[----:B------:R-:W-:-:S13]  /*3840*/  ISETP.NE.AND P0, PT, R0, UR5, PT ;  /* 0x0000000500007c0c */ /* 0x000fda000bf05270 */
[----:B------:R-:W-:Y:S05]  /*3850*/  @P0 BRA `(.L_x_65) ;  /* 0x00000000003c0947 */ /* 0x000fea0003800000 */
[----:B------:R-:W1:Y:S01]  /*3860*/  S2R R2, SR_LANEID ;  /* 0x0000000000027919 */ /* 0x000e620000000000 */
[----:B------:R-:W-:Y:S01]  /*3870*/  ULOP3.LUT UR8, URZ, UR8, URZ, 0x33, !UPT ;  /* 0x00000008ff087292 */ /* 0x000fe2000f8e33ff */
[----:B------:R-:W-:Y:S02]  /*3880*/  VOTEU.ANY UR7, UPT, PT ;  /* 0x0000000000077886 */ /* 0x000fe400038e0100 */
[----:B------:R-:W-:-:S03]  /*3890*/  UFLO.U32 UR7, UR7 ;  /* 0x00000007000772bd */ /* 0x000fc600080e0000 */
[----:B------:R-:W-:-:S04]  /*38a0*/  IMAD.U32 R0, RZ, RZ, UR8 ;  /* 0x00000008ff007e24 */ /* 0x000fc8000f8e00ff */
[----:B------:R2:W4:Y:S02]  /*38b0*/  REDUX UR6, R0 ;  /* 0x00000000000673c4 */ /* 0x0005240000000000 */
[----:B------:R1:W-:Y:S02]  /*38c0*/  UTCATOMSWS.AND URZ, UR8 ;  /* 0x0000000800ff79e3 */ /* 0x0003e40008000000 */
[----:B-1----:R-:W-:Y:S02]  /*38d0*/  ISETP.EQ.U32.AND P0, PT, R2, UR7, PT ;  /* 0x0000000702007c0c */ /* 0x002fe4000bf02070 */
[----:B--2---:R-:W-:Y:S02]  /*38e0*/  LOP3.LUT R0, RZ, UR5, RZ, 0x33, !PT ;  /* 0x00000005ff007c12 */ /* 0x004fe4000f8e33ff */
[----:B----4-:R-:W-:Y:S02]  /*38f0*/  MOV R2, UR6 ;  /* 0x0000000600027c02 */ /* 0x010fe40008000f00 */
[----:B------:R-:W1:Y:S07]  /*3900*/  REDUX UR5, R0 ;  /* 0x00000000000573c4 */ /* 0x000e6e0000000000 */
[----:B------:R2:W-:Y:S01]  /*3910*/  @P0 ATOMS.AND RZ, [UR4+0x14], R2 ;  /* 0x00001402ffff098c */ /* 0x0005e2000a800004 */
[----:B-1----:R-:W-:-:S05]  /*3920*/  IMAD.U32 R0, RZ, RZ, UR5 ;  /* 0x00000005ff007e24 */ /* 0x002fca000f8e00ff */
[----:B------:R2:W-:Y:S01]  /*3930*/  @P0 ATOMS.AND RZ, [UR4+0x18], R0 ;  /* 0x00001800ffff098c */ /* 0x0005e2000a800004 */
[----:B------:R-:W-:Y:S05]  /*3940*/  BRA `(.L_x_66) ;  /* 0x0000000000147947 */ /* 0x000fea0003800000 */
.L_x_65:
[----:B------:R-:W-:Y:S02]  /*3950*/  MOV R2, 0x3970 ;  /* 0x0000397000027802 */ /* 0x000fe40000000f00 */
[----:B---3-5:R-:W-:Y:S05]  /*3960*/  CALL.REL.NOINC `($__internal_0_$__cuda_sm10x_tcgen05_guardrail_trap_col_being_dealloced_not_returned_by_alloc) ;  /* 0x0000006000287944 */ /* 0x028fea0003c00000 */
[----:B------:R-:W-:Y:S05]  /*3970*/  BRA `(.L_x_66) ;  /* 0x0000000000087947 */ /* 0x000fea0003800000 */
.L_x_64:
[----:B------:R-:W-:Y:S02]  /*3980*/  MOV R2, 0x39a0 ;  /* 0x000039a000027802 */ /* 0x000fe40000000f00 */
[----:B---3-5:R-:W-:Y:S05]  /*3990*/  CALL.REL.NOINC `($__internal_2_$__cuda_sm10x_tcgen05_guardrail_trap_unallocated_columns_being_dealloced) ;  /* 0x0000006000347944 */ /* 0x028fea0003c00000 */
.L_x_66:
[----:B------:R-:W-:Y:S01]  /*39a0*/  NOP ;  /* 0x0000000000007918 */ /* 0x000fe20000000000 */
[----:B------:R-:W-:Y:S05]  /*39b0*/  EXIT ;  /* 0x000000000000794d */ /* 0x000fea0003800000 */
.L_x_48:
[----:B------:R-:W-:-:S09]  /*39c0*/  UISETP.NE.OR UP2, UPT, UR8, 0x3, !UP2 ;  /* 0x000000030800788c */ /* 0x000fd2000d745670 */
[----:B------:R-:W-:Y:S05]  /*39d0*/  BRA.U UP2, `(.L_x_67) ;  /* 0x0000001102087547 */ /* 0x000fea000b800000 */
[----:B------:R-:W1:Y:S01]  /*39e0*/  LDC R0, c[0x0][0xb30] ;  /* 0x0002cc00ff007b82 */ /* 0x000e620000000800 */
[----:B------:R-:W2:Y:S01]  /*39f0*/  LDCU.64 UR8, c[0x0][0x888] ;  /* 0x00011100ff0877ac */ /* 0x000ea20008000a00 */
[----:B------:R-:W-:Y:S02]  /*3a00*/  HFMA2 R27, -RZ, RZ, 0, 0 ;  /* 0x00000000ff1b7431 */ /* 0x000fe400000001ff */
[----:B------:R-:W-:Y:S01]  /*3a10*/  IMAD.MOV.U32 R29, RZ, RZ, 0x1 ;  /* 0x00000001ff1d7424 */ /* 0x000fe200078e00ff */
[----:B------:R-:W-:Y:S01]  /*3a20*/  MOV R25, 0x2000 ;  /* 0x0000200000197802 */ /* 0x000fe20000000f00 */
[----:B------:R-:W4:Y:S01]  /*3a30*/  LDCU.64 UR4, c[0x0][0x890] ;  /* 0x00011200ff0477ac */ /* 0x000f220008000a00 */
[----:B------:R-:W-:Y:S01]  /*3a40*/  IMAD.MOV.U32 R28, RZ, RZ, RZ ;  /* 0x000000ffff1c7224 */ /* 0x000fe200078e00ff */
[----:B------:R-:W3:Y:S01]  /*3a50*/  LDC R24, c[0x0][0x370] ;  /* 0x0000dc00ff187b82 */ /* 0x000ee20000000800 */
[----:B------:R-:W-:Y:S01]  /*3a60*/  UMOV UR7, 0x400 ;  /* 0x0000040000077882 */ /* 0x000fe20000000000 */
[----:B------:R-:W-:-:S02]  /*3a70*/  UPLOP3.LUT UP1, UPT, UPT, UPT, UPT, 0x40, 0x4 ;  /* 0x000000000004789c */ /* 0x000fc40003f2e870 */
[----:B------:R-:W-:-:S04]  /*3a80*/  ULEA UR7, UR37, UR7, 0x18 ;  /* 0x0000000725077291 */ /* 0x000fc8000f8ec0ff */
[----:B------:R-:W3:Y:S01]  /*3a90*/  LDC R3, c[0x0][0xb0c] ;  /* 0x0002c300ff037b82 */ /* 0x000ee20000000800 */
[----:B------:R-:W-:Y:S02]  /*3aa0*/  UIADD3 UR13, UPT, UPT, UR7, 0x58, URZ ;  /* 0x00000058070d7890 */ /* 0x000fe4000fffe0ff */
[----:B--2---:R-:W-:Y:S02]  /*3ab0*/  UISETP.NE.U32.AND UP2, UPT, UR8, URZ, UPT ;  /* 0x000000ff0800728c */ /* 0x004fe4000bf45070 */
[----:B------:R-:W-:Y:S02]  /*3ac0*/  UIADD3 UR33, UPT, UPT, UR7, 0x40, URZ ;  /* 0x0000004007217890 */ /* 0x000fe4000fffe0ff */
[----:B----4-:R-:W-:Y:S01]  /*3ad0*/  UISETP.NE.U32.AND UP3, UPT, UR4, URZ, UPT ;  /* 0x000000ff0400728c */ /* 0x010fe2000bf65070 */
[----:B------:R-:W2:Y:S01]  /*3ae0*/  LDC R18, c[0x0][0xb20] ;  /* 0x0002c800ff127b82 */ /* 0x000ea20000000800 */
[----:B-1----:R-:W-:Y:S01]  /*3af0*/  ISETP.NE.AND P1, PT, R0, 0x1, PT ;  /* 0x000000010000780c */ /* 0x002fe20003f25270 */
[----:B------:R-:W-:-:S02]  /*3b00*/  UISETP.NE.AND.EX UP2, UPT, UR9, URZ, UPT, UP2 ;  /* 0x000000ff0900728c */ /* 0x000fc4000bf45320 */
[----:B------:R-:W-:Y:S02]  /*3b10*/  UIADD3 UR25, UPT, UPT, UR7, 0x48, URZ ;  /* 0x0000004807197890 */ /* 0x000fe4000fffe0ff */
[----:B------:R-:W-:Y:S02]  /*3b20*/  UIADD3 UR17, UPT, UPT, UR7, 0x50, URZ ;  /* 0x0000005007117890 */ /* 0x000fe4000fffe0ff */
[----:B------:R-:W1:Y:S01]  /*3b30*/  LDC.64 R30, c[0x0][0x348] ;  /* 0x0000d200ff1e7b82 */ /* 0x000e620000000a00 */
[----:B------:R-:W-:Y:S02]  /*3b40*/  UPRMT UR13, UR37, 0x654, UR13 ;  /* 0x00000654250d7896 */ /* 0x000fe4000800000d */
[----:B------:R-:W-:-:S05]  /*3b50*/  UISETP.NE.AND.EX UP3, UPT, UR5, URZ, UPT, UP3 ;  /* 0x000000ff0500728c */ /* 0x000fca000bf65330 */
[----:B------:R-:W4:Y:S08]  /*3b60*/  LDC.64 R16, c[0x0][0xb10] ;  /* 0x0002c400ff107b82 */ /* 0x000f300000000a00 */
[----:B------:R-:W1:Y:S08]  /*3b70*/  LDC.64 R6, c[0x0][0xb18] ;  /* 0x0002c600ff067b82 */ /* 0x000e700000000a00 */
[----:B------:R-:W1:Y:S08]  /*3b80*/  LDC.64 R4, c[0x0][0xb28] ;  /* 0x0002ca00ff047b82 */ /* 0x000e700000000a00 */
[----:B--23--:R-:W1:Y:S02]  /*3b90*/  LDC R19, c[0x0][0x374] ;  /* 0x0000dd00ff137b82 */ /* 0x00ce640000000800 */
.L_x_78:
[C---:B------:R-:W-:Y:S02]  /*3ba0*/  LEA R0, R28.reuse, UR7, 0x3 ;  /* 0x000000071c007c11 */ /* 0x040fe4000f8e18ff */
[----:B------:R-:W-:Y:S02]  /*3bb0*/  SHF.L.U32 R2, R27, 0x1f, RZ ;  /* 0x0000001f1b027819 */ /* 0x000fe400000006ff */
[----:B------:R-:W-:Y:S02]  /*3bc0*/  LEA R20, R28, UR7, 0x4 ;  /* 0x000000071c147c11 */ /* 0x000fe4000f8e20ff */
[----:B--2---:R-:W2:Y:S02]  /*3bd0*/  SYNCS.PHASECHK.TRANS64.TRYWAIT P0, [R0+URZ+0x90], R2 ;  /* 0x00009002000075a7 */ /* 0x004ea400080011ff */
[----:B--2---:R-:W-:Y:S05]  /*3be0*/  @!P0 BRA `(.L_x_68) ;  /* 0x0000005800388947 */ /* 0x004fea0003800000 */
.L_x_158:
[----:B------:R-:W-:Y:S01]  /*3bf0*/  ISETP.GE.AND P0, PT, R40, 0x1, PT ;  /* 0x000000012800780c */ /* 0x000fe20003f06270 */
[----:B------:R-:W3:Y:S01]  /*3c00*/  LDS.128 R20, [R20+0x120] ;  /* 0x0001200014147984 */ /* 0x000ee20000000c00 */
[----:B--2---:R-:W-:Y:S01]  /*3c10*/  VIADD R0, R0, 0xa0 ;  /* 0x000000a000007836 */ /* 0x004fe20000000000 */
[----:B------:R-:W-:Y:S01]  /*3c20*/  @!PT LDS RZ, [RZ] ;  /* 0x00000000fffff984 */ /* 0x000fe20000000800 */
[----:B------:R-:W-:Y:S01]  /*3c30*/  @!PT LDS RZ, [RZ] ;  /* 0x00000000fffff984 */ /* 0x000fe20000000800 */
[----:B------:R-:W-:Y:S01]  /*3c40*/  @!PT LDS RZ, [RZ] ;  /* 0x00000000fffff984 */ /* 0x000fe20000000800 */
[----:B------:R-:W-:Y:S01]  /*3c50*/  @!PT LDS RZ, [RZ] ;  /* 0x00000000fffff984 */ /* 0x000fe20000000800 */
[----:B------:R2:W-:Y:S06]  /*3c60*/  MEMBAR.ALL.CTA ;  /* 0x0000000000007992 */ /* 0x0005ec0000008000 */
[----:B--2---:R-:W2:Y:S01]  /*3c70*/  FENCE.VIEW.ASYNC.S ;  /* 0x00000000000073c6 */ /* 0x004ea20000000000 */
[----:B------:R-:W-:Y:S04]  /*3c80*/  PRMT R0, RZ, 0x654, R0 ;  /* 0x00000654ff007816 */ /* 0x000fe80000000000 */
[----:B--2---:R2:W-:Y:S01]  /*3c90*/  SYNCS.ARRIVE.TRANS64.RED.A1T0 RZ, [R0+URZ], RZ ;  /* 0x000000ff00ff79a7 */ /* 0x0045e200081004ff */
[----:B---3--:R-:W-:Y:S11]  /*3ca0*/  LOP3.LUT P3, RZ, R22, 0x1, RZ, 0xc0, !PT ;  /* 0x0000000116ff7812 */ /* 0x008ff6000786c0ff */
[----:B------:R-:W-:Y:S02]  /*3cb0*/  @!UPT UIADD3 URZ, UPT, UPT, URZ, URZ, URZ ;  /* 0x000000fffffff290 */ /* 0x000fe4000fffe0ff */
[----:B------:R-:W-:Y:S02]  /*3cc0*/  @P3 MOV R11, R20 ;  /* 0x00000014000b3202 */ /* 0x000fe40000000f00 */
[----:B------:R-:W-:Y:S01]  /*3cd0*/  @P3 LOP3.LUT R10, R21, 0xffff, RZ, 0xc0, !PT ;  /* 0x0000ffff150a3812 */ /* 0x000fe200078ec0ff */
[----:B--2---:R-:W-:Y:S06]  /*3ce0*/  @!P0 BRA `(.L_x_69) ;  /* 0x0000000000a48947 */ /* 0x004fec0003800000 */
[-C--:B-1----:R-:W-:Y:S01]  /*3cf0*/  IMAD.HI.U32 R0, R19, R7.reuse, RZ ;  /* 0x0000000713007227 */ /* 0x082fe200078e00ff */
[----:B------:R-:W-:Y:S02]  /*3d00*/  ISETP.NE.AND P0, PT, R6, 0x1, PT ;  /* 0x000000010600780c */ /* 0x000fe40003f05270 */
[----:B------:R-:W-:Y:S01]  /*3d10*/  ISETP.NE.AND P2, PT, R40, 0x1, PT ;  /* 0x000000012800780c */ /* 0x000fe20003f45270 */
[----:B----4-:R-:W-:Y:S01]  /*3d20*/  IMAD.HI.U32 R9, R24, R16, RZ ;  /* 0x0000001018097227 */ /* 0x010fe200078e00ff */
[----:B------:R-:W-:Y:S02]  /*3d30*/  SHF.R.U32.HI R0, RZ, R18, R0 ;  /* 0x00000012ff007219 */ /* 0x000fe40000011600 */
[----:B------:R-:W-:Y:S01]  /*3d40*/  ISETP.NE.AND P4, PT, R3, 0x1, PT ;  /* 0x000000010300780c */ /* 0x000fe20003f85270 */
[----:B------:R-:W-:Y:S01]  /*3d50*/  IMAD.HI.U32 R13, R10, R7, RZ ;  /* 0x000000070a0d7227 */ /* 0x000fe200078e00ff */
[----:B------:R-:W-:Y:S02]  /*3d60*/  SHF.R.U32.HI R9, RZ, R17, R9 ;  /* 0x00000011ff097219 */ /* 0x000fe40000011609 */
[----:B------:R-:W-:Y:S01]  /*3d70*/  SEL R0, R19, R0, !P0 ;  /* 0x0000000013007207 */ /* 0x000fe20004000000 */
[----:B------:R-:W-:Y:S01]  /*3d80*/  IMAD.HI.U32 R12, R11, R16, RZ ;  /* 0x000000100b0c7227 */ /* 0x000fe200078e00ff */
[----:B------:R-:W-:Y:S03]  /*3d90*/  SEL R9, R24, R9, !P4 ;  /* 0x0000000918097207 */ /* 0x000fe60006000000 */
[-C--:B------:R-:W-:Y:S01]  /*3da0*/  IMAD.HI.U32 R8, R0, R4.reuse, RZ ;  /* 0x0000000400087227 */ /* 0x080fe200078e00ff */
[----:B------:R-:W-:Y:S03]  /*3db0*/  SHF.R.U32.HI R12, RZ, R17, R12 ;  /* 0x00000011ff0c7219 */ /* 0x000fe6000001160c */
[----:B------:R-:W-:Y:S01]  /*3dc0*/  IMAD.HI.U32 R2, R9, R4, RZ ;  /* 0x0000000409027227 */ /* 0x000fe200078e00ff */
[-C--:B------:R-:W-:Y:S02]  /*3dd0*/  @P2 SHF.R.U32.HI R0, RZ, R5.reuse, R8 ;  /* 0x00000005ff002219 */ /* 0x080fe40000011608 */
[----:B------:R-:W-:Y:S02]  /*3de0*/  SHF.R.U32.HI R8, RZ, R18, R13 ;  /* 0x00000012ff087219 */ /* 0x000fe4000001160d */
[----:B------:R-:W-:Y:S01]  /*3df0*/  @P2 SHF.R.U32.HI R9, RZ, R5, R2 ;  /* 0x00000005ff092219 */ /* 0x000fe20000011602 */
[----:B------:R-:W-:Y:S01]  /*3e00*/  IMAD R0, R40, R0, RZ ;  /* 0x0000000028007224 */ /* 0x000fe200078e02ff */
[----:B------:R-:W-:Y:S02]  /*3e10*/  SEL R8, R10, R8, !P0 ;  /* 0x000000080a087207 */ /* 0x000fe40004000000 */
[----:B------:R-:W-:Y:S01]  /*3e20*/  SEL R2, R11, R12, !P4 ;  /* 0x0000000c0b027207 */ /* 0x000fe20006000000 */
[----:B------:R-:W-:Y:S01]  /*3e30*/  IMAD R12, R40, R9, RZ ;  /* 0x00000009280c7224 */ /* 0x000fe200078e02ff */
[C---:B------:R-:W-:Y:S01]  /*3e40*/  ISETP.GE.AND P0, PT, R8.reuse, R0, PT ;  /* 0x000000000800720c */ /* 0x040fe20003f06270 */
[----:B------:R-:W-:Y:S03]  /*3e50*/  IMAD.HI.U32 R0, R8, R4, RZ ;  /* 0x0000000408007227 */ /* 0x000fe600078e00ff */
[----:B------:R-:W-:Y:S02]  /*3e60*/  ISETP.GE.OR P0, PT, R2, R12, P0 ;  /* 0x0000000c0200720c */ /* 0x000fe40000706670 */
[-C--:B------:R-:W-:Y:S04]  /*3e70*/  SHF.R.U32.HI R0, RZ, R5.reuse, R0 ;  /* 0x00000005ff007219 */ /* 0x080fe80000011600 */
[----:B------:R-:W-:Y:S05]  /*3e80*/  SEL R13, R8, R0, !P2 ;  /* 0x00000000080d7207 */ /* 0x000fea0005000000 */
[----:B------:R-:W-:Y:S02]  /*3e90*/  IMAD.MOV R12, RZ, RZ, -R13 ;  /* 0x000000ffff0c7224 */ /* 0x000fe400078e0a0d */
[----:B------:R-:W-:Y:S04]  /*3ea0*/  @!P0 IMAD.HI.U32 R0, R2, R4, RZ ;  /* 0x0000000402008227 */ /* 0x000fe800078e00ff */
[----:B------:R-:W-:Y:S01]  /*3eb0*/  IMAD R12, R40, R12, R8 ;  /* 0x0000000c280c7224 */ /* 0x000fe200078e0208 */
[----:B------:R-:W-:Y:S04]  /*3ec0*/  @!P0 SHF.R.U32.HI R0, RZ, R5, R0 ;  /* 0x00000005ff008219 */ /* 0x000fe80000011600 */
[----:B------:R-:W-:Y:S04]  /*3ed0*/  @!P0 SEL R0, R2, R0, !P2 ;  /* 0x0000000002008207 */ /* 0x000fe80005000000 */
[----:B------:R-:W-:Y:S01]  /*3ee0*/  @!P0 IADD3 R13, PT, PT, R13, -R0, RZ ;  /* 0x800000000d0d8210 */ /* 0x000fe20007ffe0ff */
[----:B------:R-:W-:Y:S01]  /*3ef0*/  @!P0 IMAD R0, R9, R12, R0 ;  /* 0x0000000c09008224 */ /* 0x000fe200078e0200 */
[----:B------:R-:W-:Y:S01]  /*3f00*/  IADD3 R9, PT, PT, -R8, RZ, RZ ;  /* 0x000000ff08097210 */ /* 0x000fe20007ffe1ff */
[--C-:B------:R-:W-:Y:S02]  /*3f10*/  IMAD.MOV R12, RZ, RZ, -R2.reuse ;  /* 0x000000ffff0c7224 */ /* 0x100fe400078e0a02 */
[----:B------:R-:W-:Y:S02]  /*3f20*/  @!P0 IMAD R8, R13, R40, R2 ;  /* 0x000000280d088224 */ /* 0x000fe400078e0202 */
[----:B------:R-:W-:Y:S02]  /*3f30*/  @!P0 IMAD.MOV.U32 R2, RZ, RZ, R0 ;  /* 0x000000ffff028224 */ /* 0x000fe400078e0000 */
[----:B------:R-:W-:Y:S02]  /*3f40*/  IMAD R11, R3, R12, R11 ;  /* 0x0000000c030b7224 */ /* 0x000fe400078e020b */
[----:B------:R-:W-:Y:S02]  /*3f50*/  IMAD R10, R6, R9, R10 ;  /* 0x00000009060a7224 */ /* 0x000fe400078e020a */
[----:B------:R-:W-:Y:S02]  /*3f60*/  IMAD R11, R2, R3, R11 ;  /* 0x00000003020b7224 */ /* 0x000fe400078e020b */
[----:B------:R-:W-:Y:S02]  /*3f70*/  IMAD R10, R8, R6, R10 ;  /* 0x00000006080a7224 */ /* 0x000fe400078e020a */
.L_x_69:
[----:B------:R-:W-:Y:S05]  /*3f80*/  BRA.U UP1, `(.L_x_70) ;  /* 0x0000000101107547 */ /* 0x000fea000b800000 */
[----:B------:R-:W-:Y:S04]  /*3f90*/  MOV R2, UR6 ;  /* 0x0000000600027c02 */ /* 0x000fe80008000f00 */
[----:B------:R-:W-:Y:S04]  /*3fa0*/  SHF.L.U32 R2, R2, 0x1f, RZ ;  /* 0x0000001f02027819 */ /* 0x000fe800000006ff */
[----:B------:R-:W2:Y:S02]  /*3fb0*/  SYNCS.PHASECHK.TRANS64.TRYWAIT P0, [UR7+0x88], R2 ;  /* 0x00008802ff0075a7 */ /* 0x000ea40008001107 */
[----:B--2---:R-:W-:Y:S05]  /*3fc0*/  @!P0 BRA `(.L_x_71) ;  /* 0x0000005400548947 */ /* 0x004fea0003800000 */
.L_x_70:
[----:B------:R-:W-:Y:S02]  /*3fd0*/  R2UR UR35, R15 ;  /* 0x000000000f2372ca */ /* 0x000fe400000e0000 */
[----:B------:R-:W-:Y:S02]  /*3fe0*/  R2UR UR34, R14 ;  /* 0x000000000e2272ca */ /* 0x000fe400000e0000 */
[----:B------:R-:W-:Y:S02]  /*3ff0*/  ISETP.NE.U32.AND P2, PT, RZ, UR4, PT ;  /* 0x00000004ff007c0c */ /* 0x000fe4000bf45070 */
[----:B------:R-:W-:Y:S02]  /*4000*/  SHF.L.U32 R14, R29, 0x1f, RZ ;  /* 0x0000001f1d0e7819 */ /* 0x000fe400000006ff */
[----:B------:R-:W-:Y:S05]  /*4010*/  ISETP.NE.AND.EX P2, PT, RZ, UR5, PT, P2 ;  /* 0x00000005ff007c0c */ /* 0x000fea000bf45320 */
[----:B------:R-:W-:Y:S02]  /*4020*/  USHF.L.U32 UR35, UR35, 0x6, URZ ;  /* 0x0000000623237899 */ /* 0x000fe400080006ff */
[----:B------:R-:W-:Y:S01]  /*4030*/  USHF.L.U32 UR34, UR34, 0x8, URZ ;  /* 0x0000000822227899 */ /* 0x000fe200080006ff */
[----:B------:R-:W-:Y:S11]  /*4040*/  BRA.U !UP3, `(.L_x_72) ;  /* 0x000000010b347547 */ /* 0x000ff6000b800000 */
[----:B------:R-:W-:Y:S01]  /*4050*/  UPLOP3.LUT UP0, UPT, UPT, UPT, UP2, 0x80, 0x8 ;  /* 0x000000000008789c */ /* 0x000fe20003f0f020 */
[----:B--2---:R-:W-:Y:S02]  /*4060*/  HFMA2 R0, -RZ, RZ, 0, 5.9604644775390625e-08 ;  /* 0x00000001ff007431 */ /* 0x004fe400000001ff */
[----:B------:R-:W-:Y:S03]  /*4070*/  IMAD.MOV.U32 R88, RZ, RZ, 0x1 ;  /* 0x00000001ff587424 */ /* 0x000fe600078e00ff */
[----:B------:R-:W-:Y:S05]  /*4080*/  PLOP3.LUT P0, PT, PT, PT, UP0, 0x80, 0x8 ;  /* 0x000000000008781c */ /* 0x000fea0003f0f008 */
[----:B------:R-:W2:Y:S01]  /*4090*/  @UP0 LDCU.64 UR10, c[0x0][0x888] ;  /* 0x00011100ff0a07ac */ /* 0x000ea20008000a00 */
[----:B------:R-:W-:Y:S07]  /*40a0*/  @UP0 UIMAD UR8, UR36, UR4, URZ ;  /* 0x00000004240802a4 */ /* 0x000fee000f8e02ff */
[----:B------:R-:W-:Y:S01]  /*40b0*/  @!P0 PRMT R88, R0, 0x7610, R88 ;  /* 0x0000761000588816 */ /* 0x000fe20000000058 */
[----:B--2---:R-:W-:Y:S03]  /*40c0*/  @UP0 UIMAD.WIDE UR10, UR8, 0x4, UR10 ;  /* 0x00000004080a08a5 */ /* 0x004fe6000f8e020a */
[----:B------:R-:W2:Y:S03]  /*40d0*/  @!UP0 LDCU UR8, c[0x0][0x880] ;  /* 0x00011000ff0887ac */ /* 0x000ea60008000800 */
[----:B------:R-:W-:Y:S01]  /*40e0*/  IMAD.U32 R8, RZ, RZ, UR10 ;  /* 0x0000000aff087e24 */ /* 0x000fe2000f8e00ff */
[----:B------:R-:W-:Y:S05]  /*40f0*/  MOV R9, UR11 ;  /* 0x0000000b00097c02 */ /* 0x000fea0008000f00 */
[----:B-----5:R3:W5:Y:S02]  /*4100*/  @P0 LDG.E R49, desc[UR46][R8.64] ;  /* 0x0000002e08310981 */ /* 0x020764000c1e1900 */
[----:B--23--:R-:W-:Y:S07]  /*4110*/  @!P0 IMAD.U32 R49, RZ, RZ, UR8 ;  /* 0x00000008ff318e24 */ /* 0x00cfee000f8e00ff */
.L_x_72:
[----:B-----5:R-:W-:Y:S01]  /*4120*/  @!P2 FSETP.EQ.AND P0, PT, R49, RZ, PT ;  /* 0x000000ff3100a20b */ /* 0x020fe20003f02000 */
[----:B------:R-:W-:Y:S01]  /*4130*/  @!UPT UIADD3 URZ, UPT, UPT, URZ, URZ, URZ ;  /* 0x000000fffffff290 */ /* 0x000fe2000fffe0ff */
[----:B------:R-:W-:Y:S11]  /*4140*/  @!P2 BRA `(.L_x_73) ;  /* 0x000000000014a947 */ /* 0x000ff60003800000 */
[----:B------:R-:W-:Y:S02]  /*4150*/  LOP3.LUT P2, RZ, R88, 0xff, RZ, 0xc0, !PT ;  /* 0x000000ff58ff7812 */ /* 0x000fe4000784c0ff */
[----:B------:R-:W-:Y:S04]  /*4160*/  PLOP3.LUT P0, PT, PT, PT, UP0, 0x80, 0x8 ;  /* 0x000000000008781c */ /* 0x000fe80003f0f008 */
[----:B------:R-:W-:Y:S07]  /*4170*/  PLOP3.LUT P0, PT, P0, PT, PT, 0x8, 0x80 ;  /* 0x000000000080781c */ /* 0x000fee000070e170 */
[----:B------:R-:W-:Y:S11]  /*4180*/  @P2 FSETP.EQ.AND P0, PT, R49, RZ, PT ;  /* 0x000000ff3100220b */ /* 0x000ff60003f02000 */
[----:B------:R-:W-:Y:S02]  /*4190*/  @!UPT UIADD3 URZ, UPT, UPT, URZ, URZ, URZ ;  /* 0x000000fffffff290 */ /* 0x000fe4000fffe0ff */
.L_x_73:
[----:B------:R-:W3:Y:S01]  /*41a0*/  SYNCS.PHASECHK.TRANS64.TRYWAIT P2, [UR7+0x60], R14 ;  /* 0x0000600eff0075a7 */ /* 0x000ee20008041107 */
[----:B------:R-:W-:Y:S04]  /*41b0*/  ELECT P4, URZ, PT ;  /* 0x0000000000ff782f */ /* 0x000fe80003880000 */
[----:B------:R-:W-:Y:S11]  /*41c0*/  PLOP3.LUT P4, PT, P0, P4, PT, 0xf2, 0x2f ;  /* 0x00000000002f781c */ /* 0x000ff60000789e72 */
[----:B------:R-:W-:Y:S02]  /*41d0*/  @!UPT UIADD3 URZ, UPT, UPT, URZ, URZ, URZ ;  /* 0x000000fffffff290 */ /* 0x000fe4000fffe0ff */
[----:B-1----:R-:W-:Y:S05]  /*41e0*/  @!P4 IADD3 R8, P0, PT, R30, 0x580, RZ ;  /* 0x000005801e08c810 */ /* 0x002fea0007f1e0ff */
[----:B--2---:R-:W-:Y:S01]  /*41f0*/  @!P4 IMAD.X R2, RZ, RZ, R31, P0 ;  /* 0x000000ffff02c224 */ /* 0x004fe200000e061f */
[----:B---3--:R-:W-:Y:S07]  /*4200*/  @!P2 BRA `(.L_x_74) ;  /* 0x0000005000dca947 */ /* 0x008fee0003800000 */
.L_x_161:
[----:B------:R-:W-:Y:S01]  /*4210*/  @!P4 R2UR UR8, R2 ;  /* 0x000000000208c2ca */ /* 0x000fe200000e0000 */
[----:B------:R-:W-:Y:S01]  /*4220*/  VOTEU.ALL UP1, P4 ;  /* 0x0000000000ff7886 */ /* 0x000fe20002020000 */
[----:B------:R-:W-:Y:S01]  /*4230*/  @!P4 R2UR UR9, R8 ;  /* 0x000000000809c2ca */ /* 0x000fe200000e0000 */
[----:B-1----:R-:W-:Y:S01]  /*4240*/  @!P4 IMAD.MOV.U32 R0, RZ, RZ, 0x2000 ;  /* 0x00002000ff00c424 */ /* 0x002fe200078e00ff */
[----:B------:R-:W-:Y:S01]  /*4250*/  UMOV UR10, 0x0 ;  /* 0x00000000000a7882 */ /* 0x000fe20000000000 */
[----:B------:R-:W-:Y:S01]  /*4260*/  UMOV UR11, 0x10000000 ;  /* 0x10000000000b7882 */ /* 0x000fe20000000000 */
[----:B------:R-:W-:Y:S01]  /*4270*/  @!UP1 UIADD3 UR32, UPT, UPT, UR7, 0x400, URZ ;  /* 0x0000040007209890 */ /* 0x000fe2000fffe0ff */
[----:B------:R-:W-:Y:S06]  /*4280*/  VOTEU.ALL UP1, P4 ;  /* 0x0000000000ff7886 */ /* 0x000fec0002020000 */
[----:B------:R-:W-:Y:S01]  /*4290*/  IMAD.U32 R9, RZ, RZ, UR8 ;  /* 0x00000008ff097e24 */ /* 0x000fe2000f8e00ff */
[----:B------:R-:W-:Y:S01]  /*42a0*/  UPRMT UR8, UR37, 0x654, UR33 ;  /* 0x0000065425087896 */ /* 0x000fe20008000021 */
[----:B------:R-:W-:Y:S03]  /*42b0*/  IMAD.U32 R8, RZ, RZ, UR9 ;  /* 0x00000009ff087e24 */ /* 0x000fe6000f8e00ff */
[----:B------:R-:W-:Y:S02]  /*42c0*/  @!P4 R2UR UR15, R9 ;  /* 0x00000000090fc2ca */ /* 0x000fe400000e0000 */
[----:B------:R-:W-:Y:S02]  /*42d0*/  @!P4 R2UR UR14, R8 ;  /* 0x00000000080ec2ca */ /* 0x000fe400000e0000 */
[----:B------:R-:W-:Y:S05]  /*42e0*/  @!P4 IADD3 R8, P0, PT, R30, 0x580, RZ ;  /* 0x000005801e08c810 */ /* 0x000fea0007f1e0ff */
[----:B------:R-:W-:Y:S06]  /*42f0*/  @!P4 IMAD.X R2, RZ, RZ, R31, P0 ;  /* 0x000000ffff02c224 */ /* 0x000fec00000e061f */
[----:B------:R1:W-:Y:S01]  /*4300*/  @!UP1 UTMALDG.3D [UR32], [UR14], desc[UR10] ;  /* 0x00000a200e0095b4 */ /* 0x0003e20008011000 */
[----:B------:R1:W-:Y:S01]  /*4310*/  @!P4 SYNCS.ARRIVE.TRANS64.RED.A0TR RZ, [UR7+0x40], R0 ;  /* 0x00004000ffffc9a7 */ /* 0x0003e20008300407 */
[----:B------:R-:W-:Y:S01]  /*4320*/  SYNCS.ARRIVE.TRANS64.RED.A1T0 RZ, [UR8], RZ ;  /* 0x000000ffffff79a7 */ /* 0x000fe20008100408 */
[----:B------:R-:W2:Y:S02]  /*4330*/  SYNCS.PHASECHK.TRANS64.TRYWAIT P2, [UR7+0x68], R14 ;  /* 0x0000680eff0075a7 */ /* 0x000ea40008041107 */
[----:B-12---:R-:W-:Y:S05]  /*4340*/  @!P2 BRA `(.L_x_75) ;  /* 0x0000005000a4a947 */ /* 0x006fea0003800000 */
.L_x_163:
[----:B------:R-:W-:Y:S01]  /*4350*/  @!P4 R2UR UR8, R2 ;  /* 0x000000000208c2ca */ /* 0x000fe200000e0000 */
[----:B------:R-:W-:Y:S01]  /*4360*/  VOTEU.ALL UP1, P4 ;  /* 0x0000000000ff7886 */ /* 0x000fe20002020000 */
[----:B------:R-:W-:Y:S01]  /*4370*/  @!P4 R2UR UR9, R8 ;  /* 0x000000000809c2ca */ /* 0x000fe200000e0000 */
[----:B-1----:R-:W-:Y:S01]  /*4380*/  @!P4 IMAD.MOV.U32 R0, RZ, RZ, 0x2000 ;  /* 0x00002000ff00c424 */ /* 0x002fe200078e00ff */
[----:B------:R-:W-:Y:S01]  /*4390*/  UMOV UR10, 0x0 ;  /* 0x00000000000a7882 */ /* 0x000fe20000000000 */
[----:B------:R-:W-:Y:S01]  /*43a0*/  UMOV UR11, 0x10000000 ;  /* 0x10000000000b7882 */ /* 0x000fe20000000000 */
[----:B------:R-:W-:Y:S02]  /*43b0*/  @!UP1 UIADD3 UR26, UPT, UPT, UR34, 0x40, URZ ;  /* 0x00000040221a9890 */ /* 0x000fe4000fffe0ff */
[----:B------:R-:W-:Y:S01]  /*43c0*/  @!UP1 UIADD3 UR24, UPT, UPT, UR7, 0x2400, URZ ;  /* 0x0000240007189890 */ /* 0x000fe2000fffe0ff */
[----:B------:R-:W-:Y:S01]  /*43d0*/  VOTEU.ALL UP1, P4 ;  /* 0x0000000000ff7886 */ /* 0x000fe20002020000 */
[----:B------:R-:W-:Y:S01]  /*43e0*/  UMOV UR27, UR35 ;  /* 0x00000023001b7c82 */ /* 0x000fe20008000000 */
[----:B------:R-:W-:Y:S02]  /*43f0*/  UMOV UR28, UR36 ;  /* 0x00000024001c7c82 */ /* 0x000fe40008000000 */
        /* <DEDUP_REMOVED lines=12> */
.L_x_165:
[----:B------:R-:W2:Y:S01]  /*44c0*/  LDC.64 R12, c[0x0][0xb18] ;  /* 0x0002c600ff0c7b82 */ /* 0x000ea20000000a00 */
[----:B------:R-:W-:Y:S01]  /*44d0*/  @!P4 R2UR UR8, R2 ;  /* 0x000000000208c2ca */ /* 0x000fe200000e0000 */
[----:B------:R-:W-:Y:S01]  /*44e0*/  VOTEU.ALL UP1, P4 ;  /* 0x0000000000ff7886 */ /* 0x000fe20002020000 */
[----:B------:R-:W-:Y:S01]  /*44f0*/  @!P4 R2UR UR9, R8 ;  /* 0x000000000809c2ca */ /* 0x000fe200000e0000 */
[----:B-1----:R-:W-:Y:S01]  /*4500*/  @!P4 IMAD.MOV.U32 R0, RZ, RZ, 0x2000 ;  /* 0x00002000ff00c424 */ /* 0x002fe200078e00ff */
[----:B------:R-:W-:Y:S03]  /*4510*/  UMOV UR10, 0x0 ;  /* 0x00000000000a7882 */ /* 0x000fe60000000000 */
[----:B------:R-:W1:Y:S01]  /*4520*/  @!P1 LDC R2, c[0x0][0xb0c] ;  /* 0x0002c300ff029b82 */ /* 0x000e620000000800 */
[----:B------:R-:W-:Y:S01]  /*4530*/  @!UP1 UIADD3 UR18, UPT, UPT, UR34, 0x80, URZ ;  /* 0x0000008022129890 */ /* 0x000fe2000fffe0ff */
[----:B------:R-:W-:Y:S01]  /*4540*/  @P3 SHF.R.U32.HI R26, RZ, 0x10, R21 ;  /* 0x00000010ff1a3819 */ /* 0x000fe20000011615 */
[----:B------:R-:W-:Y:S01]  /*4550*/  @!UP1 UIADD3 UR16, UPT, UPT, UR7, 0x4400, URZ ;  /* 0x0000440007109890 */ /* 0x000fe2000fffe0ff */
[----:B------:R-:W-:Y:S01]  /*4560*/  VIADD R28, R28, 0x1 ;  /* 0x000000011c1c7836 */ /* 0x000fe20000000000 */
[----:B------:R-:W-:Y:S01]  /*4570*/  VOTEU.ALL UP1, P4 ;  /* 0x0000000000ff7886 */ /* 0x000fe20002020000 */
[----:B------:R-:W-:Y:S01]  /*4580*/  UMOV UR11, 0x10000000 ;  /* 0x10000000000b7882 */ /* 0x000fe20000000000 */
[----:B------:R-:W-:Y:S01]  /*4590*/  UMOV UR19, UR35 ;  /* 0x0000002300137c82 */ /* 0x000fe20008000000 */
[----:B------:R-:W-:Y:S01]  /*45a0*/  IMAD.U32 R9, RZ, RZ, UR8 ;  /* 0x00000008ff097e24 */ /* 0x000fe2000f8e00ff */
[----:B------:R-:W-:Y:S01]  /*45b0*/  UMOV UR20, UR36 ;  /* 0x0000002400147c82 */ /* 0x000fe20008000000 */
[----:B------:R-:W-:Y:S01]  /*45c0*/  IMAD.U32 R8, RZ, RZ, UR9 ;  /* 0x00000009ff087e24 */ /* 0x000fe2000f8e00ff */
[----:B------:R-:W-:Y:S02]  /*45d0*/  UPRMT UR8, UR37, 0x654, UR17 ;  /* 0x0000065425087896 */ /* 0x000fe40008000011 */
[----:B------:R-:W-:Y:S02]  /*45e0*/  @!P4 R2UR UR15, R9 ;  /* 0x00000000090fc2ca */ /* 0x000fe400000e0000 */
[----:B------:R-:W-:Y:S02]  /*45f0*/  @!P4 R2UR UR14, R8 ;  /* 0x00000000080ec2ca */ /* 0x000fe400000e0000 */
[----:B------:R-:W3:Y:S11]  /*4600*/  LDC.64 R8, c[0x0][0xb10] ;  /* 0x0002c400ff087b82 */ /* 0x000ef60000000a00 */
[----:B------:R1:W-:Y:S01]  /*4610*/  @!UP1 UTMALDG.3D [UR16], [UR14], desc[UR10] ;  /* 0x00000a100e0095b4 */ /* 0x0003e20008011000 */
[----:B------:R5:W-:Y:S01]  /*4620*/  @!P4 SYNCS.ARRIVE.TRANS64.RED.A0TR RZ, [UR7+0x50], R0 ;  /* 0x00005000ffffc9a7 */ /* 0x000be20008300407 */
[C---:B---3--:R-:W-:Y:S01]  /*4630*/  @!P1 IMAD.HI.U32 R8, R11.reuse, R8, RZ ;  /* 0x000000080b089227 */ /* 0x048fe200078e00ff */
[----:B--2---:R-:W-:Y:S02]  /*4640*/  @!P1 ISETP.NE.AND P0, PT, R12, 0x1, PT ;  /* 0x000000010c00980c */ /* 0x004fe40003f05270 */
[----:B-1----:R-:W-:Y:S01]  /*4650*/  @!P1 ISETP.NE.AND P2, PT, R2, 0x1, PT ;  /* 0x000000010200980c */ /* 0x002fe20003f45270 */
[----:B------:R-:W-:Y:S01]  /*4660*/  SYNCS.ARRIVE.TRANS64.RED.A1T0 RZ, [UR8], RZ ;  /* 0x000000ffffff79a7 */ /* 0x000fe20008100408 */
[C---:B------:R-:W-:Y:S01]  /*4670*/  @!P1 IMAD.HI.U32 R13, R10.reuse, R13, RZ ;  /* 0x0000000d0a0d9227 */ /* 0x040fe200078e00ff */
[----:B------:R-:W-:Y:S04]  /*4680*/  @!P1 SHF.R.U32.HI R8, RZ, R9, R8 ;  /* 0x00000009ff089219 */ /* 0x000fe80000011608 */
[----:B------:R-:W-:Y:S01]  /*4690*/  @!P1 SEL R8, R11, R8, !P2 ;  /* 0x000000080b089207 */ /* 0x000fe20005000000 */
[----:B------:R-:W1:Y:S01]  /*46a0*/  SYNCS.PHASECHK.TRANS64.TRYWAIT P5, [UR7+0x78], R14 ;  /* 0x0000780eff0075a7 */ /* 0x000e6200080a1107 */
[----:B-----5:R-:W2:Y:S02]  /*46b0*/  @!P1 LDC R0, c[0x0][0xb20] ;  /* 0x0002c800ff009b82 */ /* 0x020ea40000000800 */
[----:B--2---:R-:W-:Y:S04]  /*46c0*/  @!P1 SHF.R.U32.HI R0, RZ, R0, R13 ;  /* 0x00000000ff009219 */ /* 0x004fe8000001160d */
[----:B------:R-:W-:Y:S05]  /*46d0*/  @!P1 SEL R9, R10, R0, !P0 ;  /* 0x000000000a099207 */ /* 0x000fea0004000000 */
[----:B------:R-:W-:Y:S02]  /*46e0*/  @!P1 IMAD.IADD R0, R9, 0x1, -R8 ;  /* 0x0000000109009824 */ /* 0x000fe400078e0a08 */
[----:B------:R-:W-:Y:S02]  /*46f0*/  @!P1 IMAD.IADD R8, R8, 0x1, -R9 ;  /* 0x0000000108089824 */ /* 0x000fe400078e0a09 */
[----:B------:R-:W-:Y:S02]  /*4700*/  @!P1 IMAD R11, R0, R2, R11 ;  /* 0x00000002000b9224 */ /* 0x000fe400078e020b */
[----:B------:R-:W-:Y:S01]  /*4710*/  @!P1 IMAD R10, R8, R12, R10 ;  /* 0x0000000c080a9224 */ /* 0x000fe200078e020a */
[----:B-1----:R-:W-:Y:S06]  /*4720*/  @!P5 BRA `(.L_x_77) ;  /* 0x0000004c00dcd947 */ /* 0x002fec0003800000 */
.L_x_167:
[----:B------:R-:W-:Y:S01]  /*4730*/  @!P4 IADD3 R2, P0, PT, R30, 0x580, RZ ;  /* 0x000005801e02c810 */ /* 0x000fe20007f1e0ff */
[----:B------:R-:W-:Y:S01]  /*4740*/  VOTEU.ALL UP1, P4 ;  /* 0x0000000000ff7886 */ /* 0x000fe20002020000 */
[----:B------:R-:W-:Y:S01]  /*4750*/  UMOV UR18, 0x0 ;  /* 0x0000000000127882 */ /* 0x000fe20000000000 */
[----:B------:R-:W-:Y:S01]  /*4760*/  UMOV UR19, 0x10000000 ;  /* 0x1000000000137882 */ /* 0x000fe20000000000 */
[----:B------:R-:W-:Y:S01]  /*4770*/  @!P4 R2UR UR9, R2 ;  /* 0x000000000209c2ca */ /* 0x000fe200000e0000 */
[----:B-1----:R-:W-:Y:S01]  /*4780*/  @!P4 IMAD.X R0, RZ, RZ, R31, P0 ;  /* 0x000000ffff00c224 */ /* 0x002fe200000e061f */
[----:B------:R-:W-:Y:S01]  /*4790*/  @!UP1 UIADD3 UR10, UPT, UPT, UR34, 0xc0, URZ ;  /* 0x000000c0220a9890 */ /* 0x000fe2000fffe0ff */
[----:B------:R-:W-:Y:S01]  /*47a0*/  ISETP.NE.AND P0, PT, R28, 0x2, PT ;  /* 0x000000021c00780c */ /* 0x000fe20003f05270 */
[----:B------:R-:W-:Y:S01]  /*47b0*/  UMOV UR11, UR35 ;  /* 0x00000023000b7c82 */ /* 0x000fe20008000000 */
[----:B------:R-:W-:Y:S01]  /*47c0*/  UMOV UR12, UR36 ;  /* 0x00000024000c7c82 */ /* 0x000fe20008000000 */
[----:B------:R-:W-:Y:S01]  /*47d0*/  @!P4 R2UR UR8, R0 ;  /* 0x000000000008c2ca */ /* 0x000fe200000e0000 */
[----:B------:R-:W-:Y:S01]  /*47e0*/  IMAD.IADD R14, R10, 0x1, R86 ;  /* 0x000000010a0e7824 */ /* 0x000fe200078e0256 */
[----:B------:R-:W-:Y:S01]  /*47f0*/  @P3 R2UR UR36, R26 ;  /* 0x000000001a2432ca */ /* 0x000fe200000e0000 */
[----:B------:R-:W-:Y:S01]  /*4800*/  IMAD.IADD R15, R11, 0x1, R87 ;  /* 0x000000010b0f7824 */ /* 0x000fe200078e0257 */
[----:B------:R-:W-:Y:S02]  /*4810*/  SEL R0, RZ, 0x1, P0 ;  /* 0x00000001ff007807 */ /* 0x000fe40000000000 */
[----:B------:R-:W-:Y:S01]  /*4820*/  LOP3.LUT R29, R29, 0x1, RZ, 0x3c, !PT ;  /* 0x000000011d1d7812 */ /* 0x000fe200078e3cff */
[----:B------:R-:W-:Y:S01]  /*4830*/  IMAD.U32 R8, RZ, RZ, UR9 ;  /* 0x00000009ff087e24 */ /* 0x000fe2000f8e00ff */
[----:B------:R-:W-:Y:S01]  /*4840*/  @!UP1 UIADD3 UR9, UPT, UPT, UR7, 0x58, URZ ;  /* 0x0000005807099890 */ /* 0x000fe2000fffe0ff */
[----:B------:R-:W-:Y:S02]  /*4850*/  LOP3.LUT R27, R27, R0, RZ, 0x3c, !PT ;  /* 0x000000001b1b7212 */ /* 0x000fe400078e3cff */
[----:B------:R-:W-:Y:S02]  /*4860*/  SEL R28, R28, RZ, P0 ;  /* 0x000000ff1c1c7207 */ /* 0x000fe40000000000 */
[----:B------:R-:W-:Y:S01]  /*4870*/  IMAD.U32 R9, RZ, RZ, UR8 ;  /* 0x00000008ff097e24 */ /* 0x000fe2000f8e00ff */
[----:B------:R-:W-:Y:S01]  /*4880*/  @!P4 R2UR UR14, R8 ;  /* 0x00000000080ec2ca */ /* 0x000fe200000e0000 */
[----:B------:R-:W-:Y:S01]  /*4890*/  @!UP1 UIADD3 UR8, UPT, UPT, UR7, 0x6400, URZ ;  /* 0x0000640007089890 */ /* 0x000fe2000fffe0ff */
[----:B------:R-:W-:Y:S02]  /*48a0*/  VOTEU.ALL UP1, P4 ;  /* 0x0000000000ff7886 */ /* 0x000fe40002020000 */
[----:B------:R-:W-:Y:S11]  /*48b0*/  @!P4 R2UR UR15, R9 ;  /* 0x00000000090fc2ca */ /* 0x000ff600000e0000 */
[----:B------:R-:W-:Y:S02]  /*48c0*/  @!UPT UIADD3 URZ, UPT, UPT, URZ, URZ, URZ ;  /* 0x000000fffffff290 */ /* 0x000fe4000fffe0ff */
[----:B------:R2:W-:Y:S01]  /*48d0*/  @!UP1 UTMALDG.3D [UR8], [UR14], desc[UR18] ;  /* 0x000012080e0095b4 */ /* 0x0005e20008011000 */
[----:B------:R2:W-:Y:S01]  /*48e0*/  @!P4 SYNCS.ARRIVE.TRANS64.RED.A0TR RZ, [UR7+0x58], R25 ;  /* 0x00005819ffffc9a7 */ /* 0x0005e20008300407 */
[----:B------:R-:W-:Y:S01]  /*48f0*/  UPLOP3.LUT UP1, UPT, UPT, UPT, UPT, 0x80, 0x8 ;  /* 0x000000000008789c */ /* 0x000fe20003f2f070 */
[----:B------:R-:W-:Y:S01]  /*4900*/  SYNCS.ARRIVE.TRANS64.RED.A1T0 RZ, [UR13], RZ ;  /* 0x000000ffffff79a7 */ /* 0x000fe2000810040d */
[----:B------:R-:W-:Y:S09]  /*4910*/  @P3 BRA `(.L_x_78) ;  /* 0xfffffff000a03947 */ /* 0x000ff2000383ffff */
[----:B------:R-:W-:-:S04]  /*4920*/  SHF.L.U32 R2, R29, 0x1f, RZ ;  /* 0x0000001f1d027819 */ /* 0x000fc800000006ff */
[----:B------:R-:W1:Y:S02]  /*4930*/  SYNCS.PHASECHK.TRANS64.TRYWAIT P0, [UR7+0x60], R2 ;  /* 0x00006002ff0075a7 */ /* 0x000e640008001107 */
[----:B-1----:R-:W-:Y:S05]  /*4940*/  @!P0 BRA `(.L_x_79) ;  /* 0x0000004c006c8947 */ /* 0x002fea0003800000 */
.L_x_169:
[----:B------:R-:W3:Y:S02]  /*4950*/  SYNCS.PHASECHK.TRANS64.TRYWAIT P0, [UR7+0x68], R2 ;  /* 0x00006802ff0075a7 */ /* 0x000ee40008001107 */
[----:B---3--:R-:W-:Y:S05]  /*4960*/  @!P0 BRA `(.L_x_80) ;  /* 0x0000004c007c8947 */ /* 0x008fea0003800000 */
.L_x_171:
[----:B------:R-:W3:Y:S02]  /*4970*/  SYNCS.PHASECHK.TRANS64.TRYWAIT P0, [UR7+0x70], R2 ;  /* 0x00007002ff0075a7 */ /* 0x000ee40008001107 */
[----:B---3--:R-:W-:Y:S05]  /*4980*/  @!P0 BRA `(.L_x_81) ;  /* 0x0000004c008c8947 */ /* 0x008fea0003800000 */
.L_x_173:
[----:B-1----:R-:W-:-:S07]  /*4990*/  MOV R0, UR7 ;  /* 0x0000000700007c02 */ /* 0x002fce0008000f00 */
.L_x_82:
[----:B-1----:R-:W-:-:S04]  /*49a0*/  SHF.L.U32 R2, R29, 0x1f, RZ ;  /* 0x0000001f1d027819 */ /* 0x002fc800000006ff */
[----:B------:R1:W3:Y:S03]  /*49b0*/  SYNCS.PHASECHK.TRANS64.TRYWAIT P0, [R0+URZ+0x78], R2 ;  /* 0x00007802000075a7 */ /* 0x0002e600080011ff */
[----:B---3--:R-:W-:Y:S05]  /*49c0*/  @!P0 NANOSLEEP.SYNCS 0x989680 ;  /* 0x009896800000895d */ /* 0x008fea0003900000 */
[----:B------:R-:W3:Y:S02]  /*49d0*/  @!P0 SYNCS.PHASECHK.TRANS64 P0, [R0+URZ+0x78], R2 ;  /* 0x00007802000085a7 */ /* 0x000ee400080010ff */
[----:B--23--:R-:W-:Y:S05]  /*49e0*/  @P0 EXIT ;  /* 0x000000000000094d */ /* 0x00cfea0003800000 */
[----:B------:R-:W-:Y:S05]  /*49f0*/  BRA `(.L_x_82) ;  /* 0xfffffffc00e87947 */ /* 0x000fea000383ffff */
.L_x_67:
[----:B------:R-:W-:-:S06]  /*4a00*/  UISETP.GE.AND UP1, UPT, UR8, 0x4, UPT ;  /* 0x000000040800788c */ /* 0x000fcc000bf26270 */
[----:B------:R-:W-:-:S13]  /*4a10*/  PLOP3.LUT P0, PT, PT, PT, UP1, 0x80, 0x8 ;  /* 0x000000000008781c */ /* 0x000fda0003f0f018 */
[----:B------:R-:W-:Y:S05]  /*4a20*/  @!P0 EXIT ;  /* 0x000000000000894d */ /* 0x000fea0003800000 */
[----:B------:R-:W-:Y:S01]  /*4a30*/  BAR.SYNC.DEFER_BLOCKING 0x6, 0xa0 ;  /* 0x0182800000007b1d */ /* 0x000fe20000010000 */
[C---:B------:R-:W-:Y:S01]  /*4a40*/  IMAD.SHL.U32 R4, R101.reuse, 0x40, RZ ;  /* 0x0000004065047824 */ /* 0x040fe200078e00ff */
[----:B------:R-:W-:Y:S01]  /*4a50*/  SHF.R.U32.HI R3, RZ, 0x1, R101 ;  /* 0x00000001ff037819 */ /* 0x000fe20000011665 */
[C---:B------:R-:W-:Y:S01]  /*4a60*/  IMAD.U32 R46, R101.reuse, 0x10000, RZ ;  /* 0x00010000652e7824 */ /* 0x040fe200078e00ff */
[C---:B------:R-:W-:Y:S01]  /*4a70*/  R2P PR, R101.reuse, 0x6 ;  /* 0x0000000665007804 */ /* 0x040fe20000000000 */
[C---:B------:R-:W-:Y:S01]  /*4a80*/  IMAD.SHL.U32 R2, R101.reuse, 0x20, RZ ;  /* 0x0000002065027824 */ /* 0x040fe200078e00ff */
[----:B------:R-:W-:Y:S02]  /*4a90*/  UMOV UR48, 0x400 ;  /* 0x0000040000307882 */ /* 0x000fe40000000000 */
[----:B------:R-:W1:Y:S01]  /*4aa0*/  LDC R91, c[0x0][0x370] ;  /* 0x0000dc00ff5b7b82 */ /* 0x000e620000000800 */
[----:B------:R-:W-:Y:S01]  /*4ab0*/  ULEA UR48, UR37, UR48, 0x18 ;  /* 0x0000003025307291 */ /* 0x000fe2000f8ec0ff */
[C---:B------:R-:W-:Y:S01]  /*4ac0*/  LOP3.LUT R5, R4.reuse, 0x1c0, RZ, 0xc0, !PT ;  /* 0x000001c004057812 */ /* 0x040fe200078ec0ff */
[----:B------:R-:W-:Y:S01]  /*4ad0*/  IMAD.SHL.U32 R92, R101, 0x8, RZ ;  /* 0x00000008655c7824 */ /* 0x000fe200078e00ff */
[----:B------:R-:W-:Y:S01]  /*4ae0*/  LOP3.LUT R4, R4, 0x200, RZ, 0xc0, !PT ;  /* 0x0000020004047812 */ /* 0x000fe200078ec0ff */
[----:B------:R-:W-:Y:S01]  /*4af0*/  IMAD.MOV.U32 R99, RZ, RZ, 0x20 ;  /* 0x00000020ff637424 */ /* 0x000fe200078e00ff */
[----:B------:R-:W-:Y:S01]  /*4b00*/  LOP3.LUT R3, R5, 0x8, R3, 0xf8, !PT ;  /* 0x0000000805037812 */ /* 0x000fe200078ef803 */
[----:B------:R-:W-:Y:S01]  /*4b10*/  UIADD3 UR4, UPT, UPT, UR48, 0x400, URZ ;  /* 0x0000040030047890 */ /* 0x000fe2000fffe0ff */
[----:B------:R-:W2:Y:S01]  /*4b20*/  LDC R42, c[0x0][0xb0c] ;  /* 0x0002c300ff2a7b82 */ /* 0x000ea20000000800 */
[----:B------:R-:W-:Y:S01]  /*4b30*/  LOP3.LUT R46, R46, 0x600000, RZ, 0xc0, !PT ;  /* 0x006000002e2e7812 */ /* 0x000fe200078ec0ff */
[----:B------:R-:W-:Y:S01]  /*4b40*/  IMAD.MOV.U32 R98, RZ, RZ, 0x1 ;  /* 0x00000001ff627424 */ /* 0x000fe200078e00ff */
[----:B------:R-:W-:Y:S01]  /*4b50*/  LOP3.LUT R2, R4, 0xc00, R2, 0xf8, !PT ;  /* 0x00000c0004027812 */ /* 0x000fe200078ef802 */
[----:B------:R-:W-:Y:S01]  /*4b60*/  IMAD.MOV.U32 R45, RZ, RZ, RZ ;  /* 0x000000ffff2d7224 */ /* 0x000fe200078e00ff */
[----:B------:R-:W-:-:S02]  /*4b70*/  LOP3.LUT R92, R3, 0x38, R92, 0x78, !PT ;  /* 0x00000038035c7812 */ /* 0x000fc400078e785c */
[----:B------:R-:W-:Y:S02]  /*4b80*/  CS2R R96, SRZ ;  /* 0x0000000000607805 */ /* 0x000fe4000001ff00 */
[----:B------:R-:W-:Y:S01]  /*4b90*/  SEL R100, R99, 0xffffffe0, !P2 ;  /* 0xffffffe063647807 */ /* 0x000fe20005000000 */
[----:B------:R-:W4:Y:S01]  /*4ba0*/  LDC R89, c[0x0][0xb20] ;  /* 0x0002c800ff597b82 */ /* 0x000f220000000800 */
[----:B------:R-:W3:Y:S01]  /*4bb0*/  LDS R0, [UR48+0x140] ;  /* 0x00014030ff007984 */ /* 0x000ee20008000800 */
[----:B------:R-:W-:Y:S01]  /*4bc0*/  LOP3.LUT R92, R2, R92, RZ, 0xfc, !PT ;  /* 0x0000005c025c7212 */ /* 0x000fe200078efcff */
[----:B------:R-:W-:Y:S01]  /*4bd0*/  IMAD.MOV.U32 R104, RZ, RZ, RZ ;  /* 0x000000ffff687224 */ /* 0x000fe200078e00ff */
[----:B------:R-:W-:Y:S01]  /*4be0*/  LOP3.LUT R101, R101, 0x60, RZ, 0xc0, !PT ;  /* 0x0000006065657812 */ /* 0x000fe200078ec0ff */
[----:B------:R-:W-:Y:S01]  /*4bf0*/  IMAD.U32 R94, RZ, RZ, UR4 ;  /* 0x00000004ff5e7e24 */ /* 0x000fe2000f8e00ff */
[----:B------:R-:W-:Y:S01]  /*4c00*/  SEL R99, R99, 0xffffffe0, !P1 ;  /* 0xffffffe063637807 */ /* 0x000fe20004800000 */
[----:B------:R-:W1:Y:S01]  /*4c10*/  LDCU.64 UR52, c[0x0][0x348] ;  /* 0x00006900ff3477ac */ /* 0x000e620008000a00 */
[----:B------:R-:W1:Y:S01]  /*4c20*/  LDC R41, c[0x0][0xb30] ;  /* 0x0002cc00ff297b82 */ /* 0x000e620000000800 */
[----:B------:R-:W1:Y:S01]  /*4c30*/  LDCU.64 UR38, c[0x0][0x888] ;  /* 0x00011100ff2677ac */ /* 0x000e620008000a00 */
[----:B------:R-:W1:Y:S06]  /*4c40*/  LDCU.64 UR44, c[0x0][0x890] ;  /* 0x00011200ff2c77ac */ /* 0x000e6c0008000a00 */
[----:B------:R-:W1:Y:S01]  /*4c50*/  LDC.64 R84, c[0x0][0xb10] ;  /* 0x0002c400ff547b82 */ /* 0x000e620000000a00 */
[----:B------:R-:W-:Y:S01]  /*4c60*/  UMOV UR49, URZ ;  /* 0x000000ff00317c82 */ /* 0x000fe20008000000 */
[----:B------:R-:W-:-:S06]  /*4c70*/  UMOV UR51, URZ ;  /* 0x000000ff00337c82 */ /* 0x000fcc0008000000 */
[----:B------:R-:W1:Y:S08]  /*4c80*/  LDC.64 R38, c[0x0][0xb18] ;  /* 0x0002c600ff267b82 */ /* 0x000e700000000a00 */
[----:B------:R-:W1:Y:S08]  /*4c90*/  LDC.64 R36, c[0x0][0xb28] ;  /* 0x0002ca00ff247b82 */ /* 0x000e700000000a00 */
[----:B------:R-:W1:Y:S01]  /*4ca0*/  LDC.64 R82, c[0x0][0x8b0] ;  /* 0x00022c00ff527b82 */ /* 0x000e620000000a00 */
[----:B---3--:R-:W-:-:S07]  /*4cb0*/  IMAD.IADD R46, R0, 0x1, R46 ;  /* 0x00000001002e7824 */ /* 0x008fce00078e022e */
[----:B------:R-:W3:Y:S08]  /*4cc0*/  LDC.64 R80, c[0x0][0x8a8] ;  /* 0x00022a00ff507b82 */ /* 0x000ef00000000a00 */
[----:B--2-4-:R-:W1:Y:S02]  /*4cd0*/  LDC R90, c[0x0][0x374] ;  /* 0x0000dd00ff5a7b82 */ /* 0x014e640000000800 */
.L_x_126:
[----:B------:R-:W-:Y:S02]  /*4ce0*/  LEA R0, R104, UR48, 0x3 ;  /* 0x0000003068007c11 */ /* 0x000fe4000f8e18ff */
[----:B------:R-:W-:Y:S02]  /*4cf0*/  SHF.L.U32 R2, R96, 0x1f, RZ ;  /* 0x0000001f60027819 */ /* 0x000fe400000006ff */
[----:B-1----:R-:W-:Y:S02]  /*4d00*/  LEA R16, R104, UR48, 0x4 ;  /* 0x0000003068107c11 */ /* 0x002fe4000f8e20ff */
[----:B------:R-:W2:Y:S02]  /*4d10*/  SYNCS.PHASECHK.TRANS64.TRYWAIT P0, [R0+URZ+0x90], R2 ;  /* 0x00009002000075a7 */ /* 0x000ea400080011ff */
[----:B--2---:R-:W-:Y:S05]  /*4d20*/  @!P0 BRA `(.L_x_83) ;  /* 0x0000004800bc8947 */ /* 0x004fea0003800000 */
.L_x_174:
[----:B------:R-:W4:Y:S01]  /*4d30*/  LDC.64 R10, c[0x0][0xb10] ;  /* 0x0002c400ff0a7b82 */ /* 0x000f220000000a00 */
[----:B------:R-:W3:Y:S01]  /*4d40*/  LDS.128 R16, [R16+0x120] ;  /* 0x0001200010107984 */ /* 0x000ee20000000c00 */
[----:B-1----:R-:W-:Y:S01]  /*4d50*/  ISETP.NE.AND P1, PT, R41, 0x1, PT ;  /* 0x000000012900780c */ /* 0x002fe20003f25270 */
[----:B--2---:R-:W-:Y:S01]  /*4d60*/  VIADD R0, R0, 0xa0 ;  /* 0x000000a000007836 */ /* 0x004fe20000000000 */
[----:B------:R-:W-:Y:S04]  /*4d70*/  ISETP.GE.AND P0, PT, R40, 0x1, PT ;  /* 0x000000012800780c */ /* 0x000fe80003f06270 */
[----:B------:R-:W1:Y:S01]  /*4d80*/  LDC.64 R8, c[0x0][0xb18] ;  /* 0x0002c600ff087b82 */ /* 0x000e620000000a00 */
[----:B------:R-:W-:Y:S01]  /*4d90*/  PRMT R0, RZ, 0x654, R0 ;  /* 0x00000654ff007816 */ /* 0x000fe20000000000 */
[----:B------:R-:W-:Y:S01]  /*4da0*/  @!PT LDS RZ, [RZ] ;  /* 0x00000000fffff984 */ /* 0x000fe20000000800 */
[----:B------:R-:W-:Y:S01]  /*4db0*/  @!PT LDS RZ, [RZ] ;  /* 0x00000000fffff984 */ /* 0x000fe20000000800 */
[----:B------:R-:W-:Y:S01]  /*4dc0*/  @!PT LDS RZ, [RZ] ;  /* 0x00000000fffff984 */ /* 0x000fe20000000800 */
[----:B------:R-:W-:Y:S01]  /*4dd0*/  @!PT LDS RZ, [RZ] ;  /* 0x00000000fffff984 */ /* 0x000fe20000000800 */
[----:B------:R2:W-:Y:S06]  /*4de0*/  MEMBAR.ALL.CTA ;  /* 0x0000000000007992 */ /* 0x0005ec0000008000 */
[----:B--2---:R-:W2:Y:S01]  /*4df0*/  FENCE.VIEW.ASYNC.S ;  /* 0x00000000000073c6 */ /* 0x004ea20000000000 */
[----:B------:R-:W1:Y:S08]  /*4e00*/  @!P1 LDC R12, c[0x0][0xb20] ;  /* 0x0002c800ff0c9b82 */ /* 0x000e700000000800 */
[----:B------:R-:W1:Y:S01]  /*4e10*/  @!P1 LDC R7, c[0x0][0xb0c] ;  /* 0x0002c300ff079b82 */ /* 0x000e620000000800 */
[----:B--2---:R2:W-:Y:S01]  /*4e20*/  SYNCS.ARRIVE.TRANS64.RED.A1T0 RZ, [R0+URZ], RZ ;  /* 0x000000ff00ff79a7 */ /* 0x0045e200081004ff */
[----:B---3--:R-:W-:Y:S04]  /*4e30*/  LOP3.LUT P4, RZ, R18, 0x1, RZ, 0xc0, !PT ;  /* 0x0000000112ff7812 */ /* 0x008fe8000788c0ff */
[----:B------:R-:W-:Y:S09]  /*4e40*/  P2R R102, PR, RZ, 0x10 ;  /* 0x00000010ff667803 */ /* 0x000ff20000000000 */
[----:B------:R-:W-:Y:S02]  /*4e50*/  @P4 MOV R44, R16 ;  /* 0x00000010002c4202 */ /* 0x000fe40000000f00 */
[----:B------:R-:W-:Y:S01]  /*4e60*/  @P4 LOP3.LUT R43, R17, 0xffff, RZ, 0xc0, !PT ;  /* 0x0000ffff112b4812 */ /* 0x000fe200078ec0ff */
[----:B--2-4-:R-:W-:Y:S06]  /*4e70*/  @!P0 BRA `(.L_x_84) ;  /* 0x0000000000a48947 */ /* 0x014fec0003800000 */
[----:B------:R-:W-:Y:S01]  /*4e80*/  IMAD.HI.U32 R0, R90, R39, RZ ;  /* 0x000000275a007227 */ /* 0x000fe200078e00ff */
[----:B------:R-:W-:Y:S02]  /*4e90*/  ISETP.NE.AND P0, PT, R38, 0x1, PT ;  /* 0x000000012600780c */ /* 0x000fe40003f05270 */
[----:B------:R-:W-:Y:S01]  /*4ea0*/  ISETP.NE.AND P2, PT, R40, 0x1, PT ;  /* 0x000000012800780c */ /* 0x000fe20003f45270 */
[----:B------:R-:W-:Y:S01]  /*4eb0*/  IMAD.HI.U32 R4, R91, R84, RZ ;  /* 0x000000545b047227 */ /* 0x000fe200078e00ff */
[----:B------:R-:W-:Y:S02]  /*4ec0*/  SHF.R.U32.HI R0, RZ, R89, R0 ;  /* 0x00000059ff007219 */ /* 0x000fe40000011600 */
[----:B------:R-:W-:Y:S01]  /*4ed0*/  ISETP.NE.AND P3, PT, R42, 0x1, PT ;  /* 0x000000012a00780c */ /* 0x000fe20003f65270 */
[----:B------:R-:W-:Y:S01]  /*4ee0*/  IMAD.HI.U32 R6, R43, R39, RZ ;  /* 0x000000272b067227 */ /* 0x000fe200078e00ff */
[-C--:B------:R-:W-:Y:S02]  /*4ef0*/  SHF.R.U32.HI R4, RZ, R85.reuse, R4 ;  /* 0x00000055ff047219 */ /* 0x080fe40000011604 */
[----:B------:R-:W-:Y:S01]  /*4f00*/  SEL R0, R90, R0, !P0 ;  /* 0x000000005a007207 */ /* 0x000fe20004000000 */
[----:B------:R-:W-:Y:S01]  /*4f10*/  IMAD.HI.U32 R5, R44, R84, RZ ;  /* 0x000000542c057227 */ /* 0x000fe200078e00ff */
[----:B------:R-:W-:Y:S03]  /*4f20*/  SEL R4, R91, R4, !P3 ;  /* 0x000000045b047207 */ /* 0x000fe60005800000 */
[-C--:B------:R-:W-:Y:S01]  /*4f30*/  IMAD.HI.U32 R3, R0, R36.reuse, RZ ;  /* 0x0000002400037227 */ /* 0x080fe200078e00ff */
[----:B------:R-:W-:Y:S03]  /*4f40*/  SHF.R.U32.HI R5, RZ, R85, R5 ;  /* 0x00000055ff057219 */ /* 0x000fe60000011605 */
[----:B------:R-:W-:Y:S01]  /*4f50*/  IMAD.HI.U32 R2, R4, R36, RZ ;  /* 0x0000002404027227 */ /* 0x000fe200078e00ff */
[----:B------:R-:W-:Y:S02]  /*4f60*/  @P2 SHF.R.U32.HI R0, RZ, R37, R3 ;  /* 0x00000025ff002219 */ /* 0x000fe40000011603 */
[----:B------:R-:W-:Y:S02]  /*4f70*/  SHF.R.U32.HI R3, RZ, R89, R6 ;  /* 0x00000059ff037219 */ /* 0x000fe40000011606 */
[----:B------:R-:W-:Y:S01]  /*4f80*/  @P2 SHF.R.U32.HI R4, RZ, R37, R2 ;  /* 0x00000025ff042219 */ /* 0x000fe20000011602 */
[----:B------:R-:W-:Y:S01]  /*4f90*/  IMAD R0, R40, R0, RZ ;  /* 0x0000000028007224 */ /* 0x000fe200078e02ff */
[----:B------:R-:W-:Y:S02]  /*4fa0*/  SEL R3, R43, R3, !P0 ;  /* 0x000000032b037207 */ /* 0x000fe40004000000 */
[----:B------:R-:W-:Y:S01]  /*4fb0*/  SEL R2, R44, R5, !P3 ;  /* 0x000000052c027207 */ /* 0x000fe20005800000 */
[----:B------:R-:W-:Y:S01]  /*4fc0*/  IMAD R5, R40, R4, RZ ;  /* 0x0000000428057224 */ /* 0x000fe200078e02ff */
[C---:B------:R-:W-:Y:S01]  /*4fd0*/  ISETP.GE.AND P0, PT, R3.reuse, R0, PT ;  /* 0x000000000300720c */ /* 0x040fe20003f06270 */
[C---:B------:R-:W-:Y:S03]  /*4fe0*/  IMAD.HI.U32 R0, R3.reuse, R36, RZ ;  /* 0x0000002403007227 */ /* 0x040fe600078e00ff */
[C---:B------:R-:W-:Y:S02]  /*4ff0*/  ISETP.GE.OR P0, PT, R2.reuse, R5, P0 ;  /* 0x000000050200720c */ /* 0x040fe40000706670 */
[----:B------:R-:W-:Y:S04]  /*5000*/  SHF.R.U32.HI R0, RZ, R37, R0 ;  /* 0x00000025ff007219 */ /* 0x000fe80000011600 */
[C---:B------:R-:W-:Y:S05]  /*5010*/  SEL R6, R3.reuse, R0, !P2 ;  /* 0x0000000003067207 */ /* 0x040fea0005000000 */
        /* <DEDUP_REMOVED lines=14> */
[----:B------:R-:W-:Y:S07]  /*5100*/  IMAD R43, R3, R38, R43 ;  /* 0x00000026032b7224 */ /* 0x000fee00078e022b */
.L_x_84:
[----:B-1----:R-:W-:Y:S01]  /*5110*/  @!P1 ISETP.NE.AND P0, PT, R8, 0x1, PT ;  /* 0x000000010800980c */ /* 0x002fe20003f05270 */
[----:B------:R-:W-:Y:S01]  /*5120*/  @!P1 IMAD.HI.U32 R2, R43, R9, RZ ;  /* 0x000000092b029227 */ /* 0x000fe200078e00ff */
[----:B------:R-:W-:Y:S01]  /*5130*/  R2UR UR42, R15 ;  /* 0x000000000f2a72ca */ /* 0x000fe200000e0000 */
[----:B------:R-:W-:Y:S01]  /*5140*/  BSSY.RECONVERGENT B6, `(.L_x_85) ;  /* 0x0000031000067945 */ /* 0x000fe20003800200 */
[----:B------:R-:W-:Y:S01]  /*5150*/  R2UR UR41, R14 ;  /* 0x000000000e2972ca */ /* 0x000fe200000e0000 */
[----:B------:R-:W-:Y:S01]  /*5160*/  @!P1 IMAD.HI.U32 R0, R44, R10, RZ ;  /* 0x0000000a2c009227 */ /* 0x000fe200078e00ff */
[----:B------:R-:W-:Y:S02]  /*5170*/  @!P1 SHF.R.U32.HI R2, RZ, R12, R2 ;  /* 0x0000000cff029219 */ /* 0x000fe40000011602 */
[----:B------:R-:W-:Y:S01]  /*5180*/  @!P1 ISETP.NE.AND P2, PT, R7, 0x1, PT ;  /* 0x000000010700980c */ /* 0x000fe20003f45270 */
[----:B------:R-:W-:Y:S01]  /*5190*/  VIADD R104, R104, 0x1 ;  /* 0x0000000168687836 */ /* 0x000fe20000000000 */
[----:B------:R-:W-:Y:S02]  /*51a0*/  @!P1 SEL R2, R43, R2, !P0 ;  /* 0x000000022b029207 */ /* 0x000fe40004000000 */
[----:B------:R-:W-:Y:S02]  /*51b0*/  @!P1 SHF.R.U32.HI R0, RZ, R11, R0 ;  /* 0x0000000bff009219 */ /* 0x000fe40000011600 */
[----:B------:R-:W-:Y:S01]  /*51c0*/  LOP3.LUT P0, RZ, R94, 0x3f0, RZ, 0xc0, !PT ;  /* 0x000003f05eff7812 */ /* 0x000fe2000780c0ff */
[----:B------:R-:W-:Y:S01]  /*51d0*/  USHF.L.U32 UR42, UR42, 0x6, URZ ;  /* 0x000000062a2a7899 */ /* 0x000fe200080006ff */
[----:B------:R-:W-:Y:S01]  /*51e0*/  @!P1 SEL R3, R44, R0, !P2 ;  /* 0x000000002c039207 */ /* 0x000fe20005000000 */
[----:B------:R-:W-:Y:S01]  /*51f0*/  USHF.L.U32 UR41, UR41, 0x8, URZ ;  /* 0x0000000829297899 */ /* 0x000fe200080006ff */
[----:B------:R-:W-:Y:S03]  /*5200*/  @P4 SHF.R.U32.HI R95, RZ, 0x10, R17 ;  /* 0x00000010ff5f4819 */ /* 0x000fe60000011611 */
[----:B------:R-:W-:Y:S02]  /*5210*/  @!P1 IMAD.IADD R0, R2, 0x1, -R3 ;  /* 0x0000000102009824 */ /* 0x000fe400078e0a03 */
[----:B------:R-:W-:Y:S02]  /*5220*/  @!P1 IMAD.IADD R2, R3, 0x1, -R2 ;  /* 0x0000000103029824 */ /* 0x000fe400078e0a02 */
[----:B------:R-:W-:Y:S02]  /*5230*/  @!P1 IMAD R44, R0, R7, R44 ;  /* 0x00000007002c9224 */ /* 0x000fe400078e022c */
[----:B------:R-:W-:Y:S01]  /*5240*/  @!P1 IMAD R43, R2, R8, R43 ;  /* 0x00000008022b9224 */ /* 0x000fe200078e022b */
[----:B------:R-:W-:Y:S06]  /*5250*/  @!P0 BRA `(.L_x_86) ;  /* 0x00000000007c8947 */ /* 0x000fec0003800000 */
[----:B------:R-:W1:Y:S01]  /*5260*/  LDCU.64 UR8, c[0x4][0x80] ;  /* 0x01001000ff0877ac */ /* 0x000e620008000a00 */
[----:B------:R-:W-:Y:S01]  /*5270*/  MOV R2, 0x0 ;  /* 0x0000000000027802 */ /* 0x000fe20000000f00 */
[----:B------:R-:W-:Y:S02]  /*5280*/  HFMA2 R12, -RZ, RZ, 0, 5.9604644775390625e-08 ;  /* 0x00000001ff0c7431 */ /* 0x000fe400000001ff */
[----:B------:R-:W-:Y:S01]  /*5290*/  IMAD.MOV.U32 R8, RZ, RZ, 0x70 ;  /* 0x00000070ff087424 */ /* 0x000fe200078e00ff */
[----:B------:R2:W3:Y:S01]  /*52a0*/  LDC.64 R14, c[0x4][R2] ;  /* 0x01000000020e7b82 */ /* 0x0004e20000000a00 */
[----:B------:R-:W4:Y:S01]  /*52b0*/  LDCU.64 UR6, c[0x4][0x88] ;  /* 0x01001100ff0677ac */ /* 0x000f220008000a00 */
[----:B------:R-:W-:Y:S01]  /*52c0*/  IMAD.MOV.U32 R13, RZ, RZ, RZ ;  /* 0x000000ffff0d7224 */ /* 0x000fe200078e00ff */
[----:B------:R-:W2:Y:S01]  /*52d0*/  LDCU.64 UR4, c[0x4][0x8] ;  /* 0x01000100ff0477ac */ /* 0x000ea20008000a00 */
[----:B-1----:R-:W-:Y:S01]  /*52e0*/  MOV R5, UR9 ;  /* 0x0000000900057c02 */ /* 0x002fe20008000f00 */
[----:B------:R-:W-:Y:S01]  /*52f0*/  IMAD.U32 R4, RZ, RZ, UR8 ;  /* 0x00000008ff047e24 */ /* 0x000fe2000f8e00ff */
[----:B----4-:R-:W-:Y:S01]  /*5300*/  MOV R7, UR7 ;  /* 0x0000000700077c02 */ /* 0x010fe20008000f00 */
[----:B------:R-:W-:Y:S01]  /*5310*/  IMAD.U32 R6, RZ, RZ, UR6 ;  /* 0x00000006ff067e24 */ /* 0x000fe2000f8e00ff */
[----:B--2---:R-:W-:Y:S01]  /*5320*/  MOV R11, UR5 ;  /* 0x00000005000b7c02 */ /* 0x004fe20008000f00 */
[----:B------:R-:W-:Y:S02]  /*5330*/  IMAD.U32 R10, RZ, RZ, UR4 ;  /* 0x00000004ff0a7e24 */ /* 0x000fe4000f8e00ff */
[----:B------:R-:W-:Y:S07]  /*5340*/  LEPC R20, `(.L_x_87) ;  /* 0x000000001014794e */ /* 0x000fee0000000000 */
[----:B---3-5:R-:W-:Y:S05]  /*5350*/  CALL.ABS.NOINC R14 ;  /* 0x000000000e007343 */ /* 0x028fea0003c00000 */
.L_x_87:
[----:B------:R-:W1:Y:S01]  /*5360*/  LDCU.64 UR8, c[0x4][0x80] ;  /* 0x01001000ff0877ac */ /* 0x000e620008000a00 */
[----:B------:R-:W2:Y:S01]  /*5370*/  LDC.64 R2, c[0x4][R2] ;  /* 0x0100000002027b82 */ /* 0x000ea20000000a00 */
[----:B------:R-:W-:Y:S02]  /*5380*/  HFMA2 R12, -RZ, RZ, 0, 5.9604644775390625e-08 ;  /* 0x00000001ff0c7431 */ /* 0x000fe400000001ff */
[----:B------:R-:W-:Y:S02]  /*5390*/  IMAD.MOV.U32 R8, RZ, RZ, 0x70 ;  /* 0x00000070ff087424 */ /* 0x000fe400078e00ff */
[----:B------:R-:W-:Y:S01]  /*53a0*/  IMAD.MOV.U32 R13, RZ, RZ, RZ ;  /* 0x000000ffff0d7224 */ /* 0x000fe200078e00ff */
[----:B------:R-:W3:Y:S01]  /*53b0*/  LDCU.64 UR6, c[0x4][0x88] ;  /* 0x01001100ff0677ac */ /* 0x000ee20008000a00 */
[----:B------:R-:W4:Y:S01]  /*53c0*/  LDCU.64 UR4, c[0x4][0x8] ;  /* 0x01000100ff0477ac */ /* 0x000f220008000a00 */
[----:B-1----:R-:W-:Y:S02]  /*53d0*/  MOV R4, UR8 ;  /* 0x0000000800047c02 */ /* 0x002fe40008000f00 */
[----:B------:R-:W-:Y:S02]  /*53e0*/  MOV R5, UR9 ;  /* 0x0000000900057c02 */ /* 0x000fe40008000f00 */
[----:B---3--:R-:W-:Y:S01]  /*53f0*/  MOV R7, UR7 ;  /* 0x0000000700077c02 */ /* 0x008fe20008000f00 */
[----:B------:R-:W-:Y:S01]  /*5400*/  IMAD.U32 R6, RZ, RZ, UR6 ;  /* 0x00000006ff067e24 */ /* 0x000fe2000f8e00ff */
[----:B----4-:R-:W-:Y:S01]  /*5410*/  MOV R11, UR5 ;  /* 0x00000005000b7c02 */ /* 0x010fe20008000f00 */
[----:B------:R-:W-:Y:S02]  /*5420*/  IMAD.U32 R10, RZ, RZ, UR4 ;  /* 0x00000004ff0a7e24 */ /* 0x000fe4000f8e00ff */
[----:B------:R-:W-:Y:S07]  /*5430*/  LEPC R20, `(.L_x_86) ;  /* 0x000000001014794e */ /* 0x000fee0000000000 */
[----:B--2---:R-:W-:Y:S05]  /*5440*/  CALL.ABS.NOINC R2 ;  /* 0x0000000002007343 */ /* 0x004fea0003c00000 */
.L_x_86:
[----:B------:R-:W-:Y:S05]  /*5450*/  BSYNC.RECONVERGENT B6 ;  /* 0x0000000000067941 */ /* 0x000fea0003800200 */
.L_x_85:
[----:B------:R-:W-:Y:S01]  /*5460*/  ISETP.NE.U32.AND P4, PT, R82, RZ, PT ;  /* 0x000000ff5200720c */ /* 0x000fe20003f85070 */
[----:B------:R-:W-:Y:S01]  /*5470*/  UISETP.NE.AND UP2, UPT, UR50, URZ, UPT ;  /* 0x000000ff3200728c */ /* 0x000fe2000bf45270 */
[----:B------:R-:W-:Y:S01]  /*5480*/  ISETP.NE.U32.AND P2, PT, RZ, UR38, PT ;  /* 0x00000026ff007c0c */ /* 0x000fe2000bf45070 */
[----:B------:R-:W-:Y:S01]  /*5490*/  UISETP.NE.U32.AND UP1, UPT, UR44, URZ, UPT ;  /* 0x000000ff2c00728c */ /* 0x000fe2000bf25070 */
[----:B------:R-:W-:Y:S01]  /*54a0*/  ISETP.NE.AND.EX P4, PT, R83, RZ, PT, P4 ;  /* 0x000000ff5300720c */ /* 0x000fe20003f85340 */
[----:B------:R-:W-:Y:S01]  /*54b0*/  UPLOP3.LUT UP0, UPT, UPT, UPT, UPT, 0x40, 0x4 ;  /* 0x000000000004789c */ /* 0x000fe20003f0e870 */
[----:B------:R-:W-:Y:S01]  /*54c0*/  ISETP.NE.AND.EX P2, PT, RZ, UR39, PT, P2 ;  /* 0x00000027ff007c0c */ /* 0x000fe2000bf45320 */
[----:B------:R-:W-:Y:S01]  /*54d0*/  UISETP.NE.AND.EX UP1, UPT, UR45, URZ, UPT, UP1 ;  /* 0x000000ff2d00728c */ /* 0x000fe2000bf25310 */
[----:B------:R-:W-:Y:S04]  /*54e0*/  PLOP3.LUT P1, PT, PT, PT, UP2, 0x80, 0x8 ;  /* 0x000000000008781c */ /* 0x000fe80003f2f028 */
[----:B------:R-:W-:Y:S06]  /*54f0*/  @UP2 UPLOP3.LUT UP0, UPT, UPT, UPT, UP1, 0x80, 0x8 ;  /* 0x000000000008289c */ /* 0x000fec0003f0f010 */
[----:B------:R-:W-:Y:S01]  /*5500*/  PLOP3.LUT P0, PT, PT, PT, UP0, 0x80, 0x8 ;  /* 0x000000000008781c */ /* 0x000fe20003f0f008 */
[----:B------:R-:W-:Y:S01]  /*5510*/  @!UPT UIADD3 URZ, UPT, UPT, URZ, URZ, URZ ;  /* 0x000000fffffff290 */ /* 0x000fe2000fffe0ff */
[----:B------:R-:W-:Y:S11]  /*5520*/  BRA.U !UP1, `(.L_x_88) ;  /* 0x0000000109387547 */ /* 0x000ff6000b800000 */
[----:B------:R-:W-:Y:S01]  /*5530*/  UISETP.NE.U32.AND UP0, UPT, UR38, URZ, UPT ;  /* 0x000000ff2600728c */ /* 0x000fe2000bf05070 */
[----:B------:R-:W-:Y:S02]  /*5540*/  HFMA2 R0, -RZ, RZ, 0, 5.9604644775390625e-08 ;  /* 0x00000001ff007431 */ /* 0x000fe400000001ff */
[----:B------:R-:W-:Y:S01]  /*5550*/  IMAD.MOV.U32 R88, RZ, RZ, 0x1 ;  /* 0x00000001ff587424 */ /* 0x000fe200078e00ff */
[----:B------:R-:W-:Y:S06]  /*5560*/  UISETP.NE.AND.EX UP0, UPT, UR39, URZ, UPT, UP0 ;  /* 0x000000ff2700728c */ /* 0x000fec000bf05300 */
[----:B------:R-:W-:Y:S05]  /*5570*/  PLOP3.LUT P3, PT, PT, PT, UP0, 0x80, 0x8 ;  /* 0x000000000008781c */ /* 0x000fea0003f6f008 */
[----:B------:R-:W1:Y:S01]  /*5580*/  @UP0 LDCU.64 UR6, c[0x0][0x888] ;  /* 0x00011100ff0607ac */ /* 0x000e620008000a00 */
[----:B------:R-:W-:Y:S07]  /*5590*/  @UP0 UIMAD UR4, UR36, UR44, URZ ;  /* 0x0000002c240402a4 */ /* 0x000fee000f8e02ff */
[----:B------:R-:W-:Y:S01]  /*55a0*/  @!P3 PRMT R88, R0, 0x7610, R88 ;  /* 0x000076100058b816 */ /* 0x000fe20000000058 */
[----:B-1----:R-:W-:Y:S03]  /*55b0*/  @UP0 UIMAD.WIDE UR6, UR4, 0x4, UR6 ;  /* 0x00000004040608a5 */ /* 0x002fe6000f8e0206 */
[----:B------:R-:W1:Y:S03]  /*55c0*/  @!UP0 LDCU UR4, c[0x0][0x880] ;  /* 0x00011000ff0487ac */ /* 0x000e660008000800 */
[----:B------:R-:W-:Y:S01]  /*55d0*/  IMAD.U32 R2, RZ, RZ, UR6 ;  /* 0x00000006ff027e24 */ /* 0x000fe2000f8e00ff */
[----:B------:R-:W-:Y:S05]  /*55e0*/  MOV R3, UR7 ;  /* 0x0000000700037c02 */ /* 0x000fea0008000f00 */
[----:B-----5:R2:W5:Y:S02]  /*55f0*/  @P3 LDG.E R49, desc[UR46][R2.64] ;  /* 0x0000002e02313981 */ /* 0x020564000c1e1900 */
[----:B-12---:R-:W-:Y:S02]  /*5600*/  @!P3 IMAD.U32 R49, RZ, RZ, UR4 ;  /* 0x00000004ff31be24 */ /* 0x006fe4000f8e00ff */
.L_x_88:
[----:B------:R-:W-:Y:S05]  /*5610*/  @!P4 BRA `(.L_x_89) ;  /* 0x000000000020c947 */ /* 0x000fea0003800000 */
[----:B------:R-:W-:Y:S04]  /*5620*/  ISETP.NE.U32.AND P3, PT, R80, RZ, PT ;  /* 0x000000ff5000720c */ /* 0x000fe80003f65070 */
[----:B------:R-:W-:Y:S11]  /*5630*/  ISETP.NE.AND.EX P3, PT, R81, RZ, PT, P3 ;  /* 0x000000ff5100720c */ /* 0x000ff60003f65330 */
[----:B------:R-:W-:Y:S02]  /*5640*/  @!UPT UIADD3 URZ, UPT, UPT, URZ, URZ, URZ ;  /* 0x000000fffffff290 */ /* 0x000fe4000fffe0ff */
[----:B------:R-:W1:Y:S01]  /*5650*/  @P3 LDC.64 R2, c[0x0][0x8a8] ;  /* 0x00022a00ff023b82 */ /* 0x000e620000000a00 */
[----:B------:R-:W-:Y:S04]  /*5660*/  @P3 IMAD R0, R82, UR36, RZ ;  /* 0x0000002452003c24 */ /* 0x000fe8000f8e02ff */
[----:B-1----:R-:W-:Y:S05]  /*5670*/  @P3 IMAD.WIDE R2, R0, 0x4, R2 ;  /* 0x0000000400023825 */ /* 0x002fea00078e0202 */
[----:B-----5:R1:W5:Y:S02]  /*5680*/  @P3 LDG.E R47, desc[UR46][R2.64] ;  /* 0x0000002e022f3981 */ /* 0x020364000c1e1900 */
[----:B-1----:R-:W2:Y:S02]  /*5690*/  @!P3 LDC R47, c[0x0][0x8a0] ;  /* 0x00022800ff2fbb82 */ /* 0x002ea40000000800 */
.L_x_89:
[----:B-----5:R-:W-:Y:S01]  /*56a0*/  FSETP.NEU.AND P3, PT, R49, RZ, PT ;  /* 0x000000ff3100720b */ /* 0x020fe20003f6d000 */
[----:B------:R-:W-:Y:S01]  /*56b0*/  IMAD.SHL.U32 R66, R92, 0x2, RZ ;  /* 0x000000025c427824 */ /* 0x000fe200078e00ff */
[----:B------:R-:W-:Y:S01]  /*56c0*/  SEL R4, RZ, 0xffffffff, P2 ;  /* 0xffffffffff047807 */ /* 0x000fe20001000000 */
[----:B------:R-:W-:Y:S01]  /*56d0*/  BSSY B1, `(.L_x_90) ;  /* 0x0000043000017945 */ /* 0x000fe20003800000 */
[----:B------:R-:W-:Y:S01]  /*56e0*/  @P1 LOP3.LUT P2, RZ, R88, 0xff, RZ, 0xc0, !PT ;  /* 0x000000ff58ff1812 */ /* 0x000fe2000784c0ff */
[----:B------:R-:W-:Y:S01]  /*56f0*/  VIADD R107, R66, UR48 ;  /* 0x00000030426b7c36 */ /* 0x000fe20008000000 */
[----:B------:R-:W-:Y:S01]  /*5700*/  @P1 SEL R0, RZ, 0xffffffff, P3 ;  /* 0xffffffffff001807 */ /* 0x000fe20001800000 */
[----:B------:R-:W-:Y:S01]  /*5710*/  IMAD.MOV.U32 R67, RZ, RZ, 0x1 ;  /* 0x00000001ff437424 */ /* 0x000fe200078e00ff */
[----:B------:R-:W-:Y:S01]  /*5720*/  LOP3.LUT R98, R98, 0x1, RZ, 0x3c, !PT ;  /* 0x0000000162627812 */ /* 0x000fe200078e3cff */
[----:B------:R-:W-:Y:S01]  /*5730*/  IMAD.MOV.U32 R65, RZ, RZ, RZ ;  /* 0x000000ffff417224 */ /* 0x000fe200078e00ff */
[----:B------:R-:W-:Y:S02]  /*5740*/  @P0 SEL R0, R4, R0, !P2 ;  /* 0x0000000004000207 */ /* 0x000fe40005000000 */
[----:B------:R-:W-:Y:S02]  /*5750*/  CS2R R78, SRZ ;  /* 0x00000000004e7805 */ /* 0x000fe4000001ff00 */
[----:B------:R-:W-:Y:S02]  /*5760*/  LEA R64, R45, UR48, 0x3 ;  /* 0x000000302d407c11 */ /* 0x000fe4000f8e18ff */
[----:B------:R-:W-:Y:S02]  /*5770*/  CS2R R76, SRZ ;  /* 0x00000000004c7805 */ /* 0x000fe4000001ff00 */
[----:B------:R-:W-:Y:S02]  /*5780*/  @P1 LOP3.LUT R0, R0, 0x1, RZ, 0xc0, !PT ;  /* 0x0000000100001812 */ /* 0x000fe400078ec0ff */
[----:B------:R-:W-:Y:S02]  /*5790*/  CS2R R70, SRZ ;  /* 0x0000000000467805 */ /* 0x000fe4000001ff00 */
[----:B------:R-:W-:Y:S02]  /*57a0*/  SHF.L.U32 R2, R97, 0x1f, RZ ;  /* 0x0000001f61027819 */ /* 0x000fe400000006ff */
[----:B------:R-:W-:Y:S02]  /*57b0*/  CS2R R68, SRZ ;  /* 0x0000000000447805 */ /* 0x000fe4000001ff00 */
[----:B------:R-:W-:Y:S02]  /*57c0*/  ISETP.NE.U32.OR P6, PT, R0, 0x1, !P1 ;  /* 0x000000010000780c */ /* 0x000fe40004fc5470 */
[----:B------:R-:W-:Y:S02]  /*57d0*/  CS2R R62, SRZ ;  /* 0x00000000003e7805 */ /* 0x000fe4000001ff00 */
[----:B------:R-:W-:Y:S02]  /*57e0*/  PLOP3.LUT P2, PT, PT, PT, UP1, 0x80, 0x8 ;  /* 0x000000000008781c */ /* 0x000fe40003f4f018 */
[----:B------:R-:W-:Y:S02]  /*57f0*/  CS2R R60, SRZ ;  /* 0x00000000003c7805 */ /* 0x000fe4000001ff00 */
[----:B------:R-:W-:Y:S02]  /*5800*/  LEA.HI R48, R45, R45, RZ, 0x1 ;  /* 0x0000002d2d307211 */ /* 0x000fe400078f08ff */
[----:B------:R-:W-:Y:S02]  /*5810*/  CS2R R58, SRZ ;  /* 0x00000000003a7805 */ /* 0x000fe4000001ff00 */
[----:B------:R-:W-:Y:S02]  /*5820*/  LOP3.LUT P4, R103, R88, 0xff, RZ, 0xc0, !PT ;  /* 0x000000ff58677812 */ /* 0x000fe4000788c0ff */
[----:B------:R-:W-:Y:S02]  /*5830*/  CS2R R56, SRZ ;  /* 0x0000000000387805 */ /* 0x000fe4000001ff00 */
[----:B------:R-:W-:Y:S01]  /*5840*/  SEL R3, RZ, 0xffffffff, P3 ;  /* 0xffffffffff037807 */ /* 0x000fe20001800000 */
[----:B------:R-:W-:Y:S01]  /*5850*/  VIADD R108, R107, 0x400 ;  /* 0x000004006b6c7836 */ /* 0x000fe20000000000 */
[----:B------:R-:W-:Y:S01]  /*5860*/  P2R R105, PR, RZ, 0x40 ;  /* 0x00000040ff697803 */ /* 0x000fe20000000000 */
[----:B------:R-:W-:Y:S01]  /*5870*/  IMAD.IADD R106, R99, 0x1, R107 ;  /* 0x00000001636a7824 */ /* 0x000fe200078e026b */
[----:B------:R-:W-:Y:S02]  /*5880*/  @P6 SHF.L.U32 R0, R98, 0x1f, RZ ;  /* 0x0000001f62006819 */ /* 0x000fe400000006ff */
[----:B------:R-:W-:Y:S02]  /*5890*/  @P2 SEL R3, R4, R3, !P4 ;  /* 0x0000000304032207 */ /* 0x000fe40006000000 */
[----:B------:R1:W3:Y:S02]  /*58a0*/  @P6 SYNCS.PHASECHK.TRANS64.TRYWAIT P1, [UR48+0x40], R0 ;  /* 0x00004000ff0065a7 */ /* 0x0002e40008021130 */
[----:B------:R-:W-:Y:S04]  /*58b0*/  LOP3.LUT R3, R3, 0x1, RZ, 0xc0, !PT ;  /* 0x0000000103037812 */ /* 0x000fe800078ec0ff */
[----:B------:R-:W-:Y:S04]  /*58c0*/  ISETP.NE.U32.AND P5, PT, R3, 0x1, PT ;  /* 0x000000010300780c */ /* 0x000fe80003fa5070 */
[----:B------:R-:W-:Y:S01]  /*58d0*/  P2R R72, PR, RZ, 0x20 ;  /* 0x00000020ff487803 */ /* 0x000fe20000000000 */
[----:B------:R4:W2:Y:S01]  /*58e0*/  SYNCS.PHASECHK.TRANS64.TRYWAIT P0, [R64+URZ+0xb0], R2 ;  /* 0x0000b002400075a7 */ /* 0x0008a200080011ff */
[C---:B-1----:R-:W-:Y:S01]  /*58f0*/  IMAD.SHL.U32 R0, R48.reuse, 0x80, RZ ;  /* 0x0000008030007824 */ /* 0x042fe200078e00ff */
[----:B------:R-:W-:Y:S04]  /*5900*/  LOP3.LUT R48, R48, 0xffe, RZ, 0xc0, !PT ;  /* 0x00000ffe30307812 */ /* 0x000fe800078ec0ff */
[----:B------:R-:W-:Y:S01]  /*5910*/  LOP3.LUT R0, R0, 0xffffff00, RZ, 0xc0, !PT ;  /* 0xffffff0000007812 */ /* 0x000fe200078ec0ff */
[----:B------:R-:W-:Y:S04]  /*5920*/  IMAD.IADD R48, R45, 0x1, -R48 ;  /* 0x000000012d307824 */ /* 0x000fe800078e0a30 */
[----:B------:R-:W-:Y:S04]  /*5930*/  IMAD.IADD R0, R46, 0x1, R0 ;  /* 0x000000012e007824 */ /* 0x000fe800078e0200 */
[----:B------:R-:W-:Y:S01]  /*5940*/  IMAD R48, R48, 0x100000, R0 ;  /* 0x0010000030307824 */ /* 0x000fe200078e0200 */
[----:B---3--:R-:W-:Y:S01]  /*5950*/  @P6 SEL R67, RZ, 0x1, !P1 ;  /* 0x00000001ff436807 */ /* 0x008fe20004800000 */
[----:B----4-:R-:W-:Y:S06]  /*5960*/  @!P6 BRA `(.L_x_91) ;  /* 0x000000000064e947 */ /* 0x010fec0003800000 */
[----:B------:R-:W-:Y:S01]  /*5970*/  @P5 IMAD R5, R100, 0x2, R108 ;  /* 0x0000000264055824 */ /* 0x000fe200078e026c */
[----:B------:R-:W-:Y:S01]  /*5980*/  ISETP.NE.AND P1, PT, R67, RZ, PT ;  /* 0x000000ff4300720c */ /* 0x000fe20003f25270 */
[----:B------:R-:W-:Y:S01]  /*5990*/  IMAD.MOV.U32 R78, RZ, RZ, RZ ;  /* 0x000000ffff4e7224 */ /* 0x000fe200078e00ff */
[----:B------:R-:W-:Y:S01]  /*59a0*/  BSSY B0, `(.L_x_92) ;  /* 0x000000d000007945 */ /* 0x000fe20003800000 */
[----:B------:R-:W-:Y:S01]  /*59b0*/  @P5 IMAD.IADD R4, R99, 0x1, R5 ;  /* 0x0000000163045824 */ /* 0x000fe200078e0205 */
[----:B------:R-:W-:Y:S02]  /*59c0*/  CS2R R70, SRZ ;  /* 0x0000000000467805 */ /* 0x000fe4000001ff00 */
[----:B------:R-:W-:Y:S02]  /*59d0*/  CS2R R68, SRZ ;  /* 0x0000000000447805 */ /* 0x000fe4000001ff00 */
[----:B------:R-:W-:Y:S02]  /*59e0*/  CS2R R76, SRZ ;  /* 0x00000000004c7805 */ /* 0x000fe4000001ff00 */
[----:B------:R-:W-:Y:S02]  /*59f0*/  CS2R R58, SRZ ;  /* 0x00000000003a7805 */ /* 0x000fe4000001ff00 */
[----:B------:R-:W-:Y:S02]  /*5a00*/  CS2R R56, SRZ ;  /* 0x0000000000387805 */ /* 0x000fe4000001ff00 */
[----:B------:R-:W-:Y:S02]  /*5a10*/  CS2R R62, SRZ ;  /* 0x00000000003e7805 */ /* 0x000fe4000001ff00 */
[----:B------:R-:W-:Y:S01]  /*5a20*/  CS2R R60, SRZ ;  /* 0x00000000003c7805 */ /* 0x000fe2000001ff00 */
[----:B------:R-:W-:Y:S06]  /*5a30*/  @P1 BRA `(.L_x_93) ;  /* 0x00000000000c1947 */ /* 0x000fec0003800000 */
[----:B------:R-:W-:Y:S04]  /*5a40*/  SHF.L.U32 R3, R98, 0x1f, RZ ;  /* 0x0000001f62037819 */ /* 0x000fe800000006ff */
[----:B------:R-:W1:Y:S02]  /*5a50*/  SYNCS.PHASECHK.TRANS64.TRYWAIT P1, [UR48+0x40], R3 ;  /* 0x00004003ff0075a7 */ /* 0x000e640008021130 */
[----:B-1----:R-:W-:Y:S05]  /*5a60*/  @!P1 BRA `(.L_x_94) ;  /* 0x0000003c00809947 */ /* 0x002fea0003800000 */
.L_x_93:
[----:B------:R-:W-:Y:S05]  /*5a70*/  BSYNC B0 ;  /* 0x0000000000007941 */ /* 0x000fea0003800000 */
.L_x_92:
[----:B------:R-:W-:Y:S01]  /*5a80*/  ISETP.NE.AND P1, PT, R72, RZ, PT ;  /* 0x000000ff4800720c */ /* 0x000fe20003f25270 */
[----:B------:R-:W-:Y:S11]  /*5a90*/  HFMA2 R65, -RZ, RZ, 0, 5.9604644775390625e-08 ;  /* 0x00000001ff417431 */ /* 0x000ff600000001ff */
[----:B------:R-:W-:Y:S01]  /*5aa0*/  @!UPT UIADD3 URZ, UPT, UPT, URZ, URZ, URZ ;  /* 0x000000fffffff290 */ /* 0x000fe2000fffe0ff */
[----:B------:R-:W-:Y:S05]  /*5ab0*/  @P1 WARPSYNC.ALL ;  /* 0x0000000000001948 */ /* 0x000fea0003800000 */
[----:B------:R3:W4:Y:S04]  /*5ac0*/  @P1 LDSM.16.M88.4 R68, [R5] ;  /* 0x000000000544183b */ /* 0x0007280000000200 */
[----:B------:R3:W1:Y:S04]  /*5ad0*/  @P1 LDSM.16.M88.4 R76, [R4] ;  /* 0x00000000044c183b */ /* 0x0006680000000200 */
[----:B------:R3:W1:Y:S04]  /*5ae0*/  @P1 LDSM.16.M88.4 R56, [R66+UR48+0x400] ;  /* 0x000400304238183b */ /* 0x0006680008000200 */
[----:B------:R3:W1:Y:S02]  /*5af0*/  @P1 LDSM.16.M88.4 R60, [R106+0x400] ;  /* 0x000400006a3c183b */ /* 0x0006640000000200 */
.L_x_91:
[----:B------:R-:W-:Y:S05]  /*5b00*/  BSYNC B1 ;  /* 0x0000000000017941 */ /* 0x000fea0003800000 */
.L_x_90:
[----:B-1----:R-:W-:Y:S04]  /*5b10*/  SHF.R.U32.HI R0, RZ, 0x15, R48 ;  /* 0x00000015ff007819 */ /* 0x002fe80000011630 */
[----:B------:R-:W-:Y:S01]  /*5b20*/  LOP3.LUT P1, RZ, R0, 0x3, R93, 0x48, !PT ;  /* 0x0000000300ff7812 */ /* 0x000fe2000782485d */
[----:B------:R-:W-:Y:S01]  /*5b30*/  @!UPT UIADD3 URZ, UPT, UPT, URZ, URZ, URZ ;  /* 0x000000fffffff290 */ /* 0x000fe2000fffe0ff */
[----:B--2---:R-:W-:Y:S11]  /*5b40*/  @P0 BRA `(.L_x_95) ;  /* 0x0000000000080947 */ /* 0x004ff60003800000 */
[----:B------:R-:W1:Y:S02]  /*5b50*/  SYNCS.PHASECHK.TRANS64.TRYWAIT P0, [R64+URZ+0xb0], R2 ;  /* 0x0000b002400075a7 */ /* 0x000e6400080011ff */
[----:B-1----:R-:W-:Y:S05]  /*5b60*/  @!P0 BRA `(.L_x_96) ;  /* 0x0000003c00588947 */ /* 0x002fea0003800000 */
.L_x_95:
[----:B------:R-:W-:Y:S05]  /*5b70*/  @!P1 BRA `(.L_x_97) ;  /* 0x0000000000409947 */ /* 0x000fea0003800000 */
[----:B------:R-:W3:Y:S01]  /*5b80*/  LDCU.64 UR8, c[0x4][0x70] ;  /* 0x01000e00ff0877ac */ /* 0x000ee20008000a00 */
[----:B------:R-:W-:Y:S01]  /*5b90*/  MOV R3, 0x0 ;  /* 0x0000000000037802 */ /* 0x000fe20000000f00 */
[----:B------:R-:W-:Y:S02]  /*5ba0*/  HFMA2 R12, -RZ, RZ, 0, 5.9604644775390625e-08 ;  /* 0x00000001ff0c7431 */ /* 0x000fe400000001ff */
[----:B------:R-:W-:Y:S02]  /*5bb0*/  IMAD.MOV.U32 R8, RZ, RZ, 0x192 ;  /* 0x00000192ff087424 */ /* 0x000fe400078e00ff */
[----:B------:R-:W-:Y:S01]  /*5bc0*/  IMAD.MOV.U32 R13, RZ, RZ, RZ ;  /* 0x000000ffff0d7224 */ /* 0x000fe200078e00ff */
[----:B------:R-:W2:Y:S01]  /*5bd0*/  LDCU.64 UR6, c[0x4][0x78] ;  /* 0x01000f00ff0677ac */ /* 0x000ea20008000a00 */
[----:B-1----:R-:W1:Y:S01]  /*5be0*/  LDC.64 R2, c[0x4][R3] ;  /* 0x0100000003027b82 */ /* 0x002e620000000a00 */
[----:B------:R-:W5:Y:S01]  /*5bf0*/  LDCU.64 UR4, c[0x4][0x10] ;  /* 0x01000200ff0477ac */ /* 0x000f620008000a00 */
[----:B---3--:R-:W-:Y:S01]  /*5c00*/  MOV R5, UR9 ;  /* 0x0000000900057c02 */ /* 0x008fe20008000f00 */
[----:B------:R-:W-:Y:S01]  /*5c10*/  IMAD.U32 R4, RZ, RZ, UR8 ;  /* 0x00000008ff047e24 */ /* 0x000fe2000f8e00ff */
[----:B--2---:R-:W-:Y:S01]  /*5c20*/  MOV R7, UR7 ;  /* 0x0000000700077c02 */ /* 0x004fe20008000f00 */
[----:B------:R-:W-:Y:S01]  /*5c30*/  IMAD.U32 R6, RZ, RZ, UR6 ;  /* 0x00000006ff067e24 */ /* 0x000fe2000f8e00ff */
[----:B-----5:R-:W-:Y:S01]  /*5c40*/  MOV R11, UR5 ;  /* 0x00000005000b7c02 */ /* 0x020fe20008000f00 */
[----:B------:R-:W-:Y:S02]  /*5c50*/  IMAD.U32 R10, RZ, RZ, UR4 ;  /* 0x00000004ff0a7e24 */ /* 0x000fe4000f8e00ff */
[----:B------:R-:W-:Y:S07]  /*5c60*/  LEPC R20, `(.L_x_97) ;  /* 0x000000001014794e */ /* 0x000fee0000000000 */
[----:B-1--4-:R-:W-:Y:S05]  /*5c70*/  CALL.ABS.NOINC R2 ;  /* 0x0000000002007343 */ /* 0x012fea0003c00000 */
.L_x_97:
[----:B------:R-:W-:Y:S05]  /*5c80*/  WARPSYNC.ALL ;  /* 0x0000000000007948 */ /* 0x000fea0003800000 */
[----:B------:R-:W-:Y:S01]  /*5c90*/  R2UR UR4, R48 ;  /* 0x00000000300472ca */ /* 0x000fe200000e0000 */
[--C-:B------:R-:W-:Y:S01]  /*5ca0*/  HADD2.F32 R50, -RZ, R56.reuse.H0_H0 ;  /* 0x20000038ff327230 */ /* 0x100fe20000004100 */
[----:B------:R-:W-:Y:S01]  /*5cb0*/  SHF.L.U32 R73, R100, 0x1, RZ ;  /* 0x0000000164497819 */ /* 0x000fe200000006ff */
[----:B------:R-:W-:Y:S01]  /*5cc0*/  HADD2.F32 R51, -RZ, R56.H1_H1 ;  /* 0x30000038ff337230 */ /* 0x000fe20000004100 */
[----:B------:R-:W-:Y:S01]  /*5cd0*/  ISETP.NE.AND P0, PT, R101, RZ, PT ;  /* 0x000000ff6500720c */ /* 0x000fe20003f05270 */
[--C-:B------:R-:W-:Y:S01]  /*5ce0*/  HADD2.F32 R52, -RZ, R57.reuse.H0_H0 ;  /* 0x20000039ff347230 */ /* 0x100fe20000004100 */
[----:B------:R-:W-:Y:S01]  /*5cf0*/  IADD3 R108, PT, PT, R108, R73, RZ ;  /* 0x000000496c6c7210 */ /* 0x000fe20007ffe0ff */
[----:B------:R-:W-:Y:S03]  /*5d00*/  BSSY.RECONVERGENT B0, `(.L_x_98) ;  /* 0x0000086000007945 */ /* 0x000fe60003800200 */
[----:B------:R-:W-:Y:S03]  /*5d10*/  IADD3 R109, PT, PT, R99, R108, RZ ;  /* 0x0000006c636d7210 */ /* 0x000fe60007ffe0ff */
[----:B---3--:R-:W2:Y:S02]  /*5d20*/  LDTM.16dp256bit.x8 R4, tmem[UR4] ;  /* 0x00000004000479ee */ /* 0x008ea400081a0000 */
[C---:B--2---:R-:W-:Y:S01]  /*5d30*/  FMUL R0, R47.reuse, R4 ;  /* 0x000000042f007220 */ /* 0x044fe20000400000 */
[C---:B-1----:R-:W-:Y:S01]  /*5d40*/  FMUL R2, R47.reuse, R5 ;  /* 0x000000052f027220 */ /* 0x042fe20000400000 */
[C---:B------:R-:W-:Y:S01]  /*5d50*/  FMUL R4, R47.reuse, R8 ;  /* 0x000000082f047220 */ /* 0x040fe20000400000 */
[----:B------:R-:W-:Y:S01]  /*5d60*/  FMUL R3, R47, R6 ;  /* 0x000000062f037220 */ /* 0x000fe20000400000 */
[C---:B------:R-:W-:Y:S01]  /*5d70*/  FFMA R0, R49.reuse, R50, R0 ;  /* 0x0000003231007223 */ /* 0x040fe20000000000 */
[----:B------:R-:W-:Y:S01]  /*5d80*/  FFMA R2, R49, R51, R2 ;  /* 0x0000003331027223 */ /* 0x000fe20000000002 */
[C---:B------:R-:W-:Y:S01]  /*5d90*/  FMUL R5, R47.reuse, R9 ;  /* 0x000000092f057220 */ /* 0x040fe20000400000 */
        /* <DEDUP_REMOVED lines=16> */
[----:B------:R-:W-:Y:S02]  /*5ea0*/  HADD2.F32 R32, -RZ, R57.H1_H1 ;  /* 0x30000039ff207230 */ /* 0x000fe40000004100 */
[C---:B------:R-:W-:Y:S01]  /*5eb0*/  FMUL R26, R47.reuse, R30 ;  /* 0x0000001e2f1a7220 */ /* 0x040fe20000400000 */
[----:B------:R-:W-:Y:S01]  /*5ec0*/  FMUL R29, R47, R33 ;  /* 0x000000212f1d7220 */ /* 0x000fe20000400000 */
[--C-:B------:R-:W-:Y:S02]  /*5ed0*/  HADD2.F32 R33, -RZ, R58.reuse.H0_H0 ;  /* 0x2000003aff217230 */ /* 0x100fe40000004100 */
[----:B------:R-:W-:Y:S01]  /*5ee0*/  FFMA R3, R49, R52, R3 ;  /* 0x0000003431037223 */ /* 0x000fe20000000003 */
[C---:B------:R-:W-:Y:S01]  /*5ef0*/  FMUL R7, R47.reuse, R7 ;  /* 0x000000072f077220 */ /* 0x040fe20000400000 */
[----:B------:R-:W-:Y:S01]  /*5f00*/  FMUL R30, R47, R34 ;  /* 0x000000222f1e7220 */ /* 0x000fe20000400000 */
[----:B------:R-:W-:Y:S01]  /*5f10*/  HADD2.F32 R34, -RZ, R58.H1_H1 ;  /* 0x3000003aff227230 */ /* 0x000fe20000004100 */
[----:B------:R-:W-:Y:S01]  /*5f20*/  F2FP.F16.F32.PACK_AB R52, R2, R0 ;  /* 0x000000000234723e */ /* 0x000fe200000000ff */
[--C-:B------:R-:W-:Y:S02]  /*5f30*/  HADD2.F32 R0, -RZ, R59.reuse.H0_H0 ;  /* 0x2000003bff007230 */ /* 0x100fe40000004100 */
[C---:B------:R-:W-:Y:S01]  /*5f40*/  FFMA R7, R49.reuse, R32, R7 ;  /* 0x0000002031077223 */ /* 0x040fe20000000007 */
[----:B------:R-:W-:Y:S02]  /*5f50*/  HADD2.F32 R2, -RZ, R59.H1_H1 ;  /* 0x3000003bff027230 */ /* 0x000fe40000004100 */
[C---:B------:R-:W-:Y:S01]  /*5f60*/  FFMA R4, R49.reuse, R33, R4 ;  /* 0x0000002131047223 */ /* 0x040fe20000000004 */
[C---:B------:R-:W-:Y:S01]  /*5f70*/  FFMA R5, R49.reuse, R34, R5 ;  /* 0x0000002231057223 */ /* 0x040fe20000000005 */
[----:B------:R-:W-:Y:S01]  /*5f80*/  FFMA R6, R49, R0, R6 ;  /* 0x0000000031067223 */ /* 0x000fe20000000006 */
[--C-:B------:R-:W-:Y:S02]  /*5f90*/  HADD2.F32 R0, -RZ, R60.reuse.H0_H0 ;  /* 0x2000003cff007230 */ /* 0x100fe40000004100 */
[----:B------:R-:W-:Y:S01]  /*5fa0*/  FMUL R11, R47, R11 ;  /* 0x0000000b2f0b7220 */ /* 0x000fe20000400000 */
[----:B------:R-:W-:Y:S01]  /*5fb0*/  F2FP.F16.F32.PACK_AB R53, R7, R3 ;  /* 0x000000030735723e */ /* 0x000fe200000000ff */
[--C-:B------:R-:W-:Y:S02]  /*5fc0*/  HADD2.F32 R3, -RZ, R61.reuse.H0_H0 ;  /* 0x2000003dff037230 */ /* 0x100fe40000004100 */
[----:B------:R-:W-:Y:S01]  /*5fd0*/  FMUL R15, R47, R15 ;  /* 0x0000000f2f0f7220 */ /* 0x000fe20000400000 */
[C---:B------:R-:W-:Y:S01]  /*5fe0*/  FFMA R11, R49.reuse, R2, R11 ;  /* 0x00000002310b7223 */ /* 0x040fe2000000000b */
[----:B------:R-:W-:Y:S02]  /*5ff0*/  HADD2.F32 R2, -RZ, R60.H1_H1 ;  /* 0x3000003cff027230 */ /* 0x000fe40000004100 */
[----:B------:R-:W-:Y:S01]  /*6000*/  FFMA R8, R49, R0, R8 ;  /* 0x0000000031087223 */ /* 0x000fe20000000008 */
[----:B------:R-:W-:Y:S02]  /*6010*/  HADD2.F32 R0, -RZ, R61.H1_H1 ;  /* 0x3000003dff007230 */ /* 0x000fe40000004100 */
[C---:B------:R-:W-:Y:S01]  /*6020*/  FMUL R19, R47.reuse, R19 ;  /* 0x000000132f137220 */ /* 0x040fe20000400000 */
[----:B------:R-:W-:Y:S01]  /*6030*/  FMUL R23, R47, R23 ;  /* 0x000000172f177220 */ /* 0x000fe20000400000 */
[C---:B------:R-:W-:Y:S01]  /*6040*/  FFMA R9, R49.reuse, R2, R9 ;  /* 0x0000000231097223 */ /* 0x040fe20000000009 */
[--C-:B------:R-:W-:Y:S02]  /*6050*/  HADD2.F32 R2, -RZ, R62.reuse.H0_H0 ;  /* 0x2000003eff027230 */ /* 0x100fe40000004100 */
[C---:B------:R-:W-:Y:S01]  /*6060*/  FFMA R10, R49.reuse, R3, R10 ;  /* 0x00000003310a7223 */ /* 0x040fe2000000000a */
[--C-:B------:R-:W-:Y:S02]  /*6070*/  HADD2.F32 R3, -RZ, R63.reuse.H0_H0 ;  /* 0x2000003fff037230 */ /* 0x100fe40000004100 */
[C---:B------:R-:W-:Y:S01]  /*6080*/  FFMA R15, R49.reuse, R0, R15 ;  /* 0x00000000310f7223 */ /* 0x040fe2000000000f */
[----:B------:R-:W-:Y:S02]  /*6090*/  HADD2.F32 R0, -RZ, R62.H1_H1 ;  /* 0x3000003eff007230 */ /* 0x000fe40000004100 */
[----:B------:R-:W-:Y:S01]  /*60a0*/  FFMA R12, R49, R2, R12 ;  /* 0x00000002310c7223 */ /* 0x000fe2000000000c */
[--C-:B----4-:R-:W-:Y:S02]  /*60b0*/  HADD2.F32 R2, -RZ, R68.reuse.H0_H0 ;  /* 0x20000044ff027230 */ /* 0x110fe40000004100 */
[C---:B------:R-:W-:Y:S01]  /*60c0*/  FMUL R27, R47.reuse, R27 ;  /* 0x0000001b2f1b7220 */ /* 0x040fe20000400000 */
[----:B------:R-:W-:Y:S01]  /*60d0*/  FMUL R31, R47, R31 ;  /* 0x0000001f2f1f7220 */ /* 0x000fe20000400000 */
[C---:B------:R-:W-:Y:S01]  /*60e0*/  FFMA R13, R49.reuse, R0, R13 ;  /* 0x00000000310d7223 */ /* 0x040fe2000000000d */
[----:B------:R-:W-:Y:S02]  /*60f0*/  HADD2.F32 R0, -RZ, R63.H1_H1 ;  /* 0x3000003fff007230 */ /* 0x000fe40000004100 */
[----:B------:R-:W-:Y:S01]  /*6100*/  FFMA R14, R49, R3, R14 ;  /* 0x00000003310e7223 */ /* 0x000fe2000000000e */
[----:B------:R-:W-:Y:S01]  /*6110*/  HADD2.F32 R3, -RZ, R68.H1_H1 ;  /* 0x30000044ff037230 */ /* 0x000fe20000004100 */
[----:B------:R-:W-:Y:S01]  /*6120*/  F2FP.F16.F32.PACK_AB R54, R5, R4 ;  /* 0x000000040536723e */ /* 0x000fe200000000ff */
[----:B------:R-:W-:Y:S02]  /*6130*/  HADD2.F32 R4, -RZ, R79.H0_H0 ;  /* 0x2000004fff047230 */ /* 0x000fe40000004100 */
[C---:B------:R-:W-:Y:S01]  /*6140*/  FFMA R19, R49.reuse, R0, R19 ;  /* 0x0000000031137223 */ /* 0x040fe20000000013 */
[--C-:B------:R-:W-:Y:S02]  /*6150*/  HADD2.F32 R0, -RZ, R69.reuse.H0_H0 ;  /* 0x20000045ff007230 */ /* 0x100fe40000004100 */
[C---:B------:R-:W-:Y:S01]  /*6160*/  FFMA R16, R49.reuse, R2, R16 ;  /* 0x0000000231107223 */ /* 0x040fe20000000010 */
[----:B------:R-:W-:Y:S01]  /*6170*/  FFMA R17, R49, R3, R17 ;  /* 0x0000000331117223 */ /* 0x000fe20000000011 */
[----:B------:R-:W-:Y:S01]  /*6180*/  HADD2.F32 R2, -RZ, R69.H1_H1 ;  /* 0x30000045ff027230 */ /* 0x000fe20000004100 */
[----:B------:R-:W-:Y:S01]  /*6190*/  F2FP.F16.F32.PACK_AB R55, R11, R6 ;  /* 0x000000060b37723e */ /* 0x000fe200000000ff */
[----:B------:R-:W-:Y:S01]  /*61a0*/  FFMA R18, R49, R0, R18 ;  /* 0x0000000031127223 */ /* 0x000fe20000000012 */
[--C-:B------:R-:W-:Y:S01]  /*61b0*/  HADD2.F32 R0, -RZ, R70.reuse.H0_H0 ;  /* 0x20000046ff007230 */ /* 0x100fe20000004100 */
[----:B------:R-:W-:Y:S01]  /*61c0*/  F2FP.F16.F32.PACK_AB R8, R9, R8 ;  /* 0x000000080908723e */ /* 0x000fe200000000ff */
[C---:B------:R-:W-:Y:S01]  /*61d0*/  FFMA R23, R49.reuse, R2, R23 ;  /* 0x0000000231177223 */ /* 0x040fe20000000017 */
[----:B------:R1:W-:Y:S01]  /*61e0*/  STSM.16.M88.4 [R107+0x400], R52 ;  /* 0x000400346b007844 */ /* 0x0003e20000000200 */
[----:B------:R-:W-:Y:S02]  /*61f0*/  HADD2.F32 R2, -RZ, R70.H1_H1 ;  /* 0x30000046ff027230 */ /* 0x000fe40000004100 */
[----:B------:R-:W-:Y:S01]  /*6200*/  FFMA R20, R49, R0, R20 ;  /* 0x0000000031147223 */ /* 0x000fe20000000014 */
[--C-:B------:R-:W-:Y:S01]  /*6210*/  HADD2.F32 R3, -RZ, R71.reuse.H0_H0 ;  /* 0x20000047ff037230 */ /* 0x100fe20000004100 */
[----:B------:R-:W-:Y:S01]  /*6220*/  F2FP.F16.F32.PACK_AB R9, R15, R10 ;  /* 0x0000000a0f09723e */ /* 0x000fe200000000ff */
[----:B------:R-:W-:Y:S02]  /*6230*/  HADD2.F32 R0, -RZ, R71.H1_H1 ;  /* 0x30000047ff007230 */ /* 0x000fe40000004100 */
[C---:B------:R-:W-:Y:S01]  /*6240*/  FFMA R21, R49.reuse, R2, R21 ;  /* 0x0000000231157223 */ /* 0x040fe20000000015 */
[--C-:B------:R-:W-:Y:S02]  /*6250*/  HADD2.F32 R2, -RZ, R76.reuse.H0_H0 ;  /* 0x2000004cff027230 */ /* 0x100fe40000004100 */
[C---:B------:R-:W-:Y:S01]  /*6260*/  FFMA R22, R49.reuse, R3, R22 ;  /* 0x0000000331167223 */ /* 0x040fe20000000016 */
[--C-:B------:R-:W-:Y:S02]  /*6270*/  HADD2.F32 R3, -RZ, R77.reuse.H0_H0 ;  /* 0x2000004dff037230 */ /* 0x100fe40000004100 */
[C---:B------:R-:W-:Y:S01]  /*6280*/  FFMA R27, R49.reuse, R0, R27 ;  /* 0x00000000311b7223 */ /* 0x040fe2000000001b */
[----:B------:R-:W-:Y:S02]  /*6290*/  HADD2.F32 R0, -RZ, R76.H1_H1 ;  /* 0x3000004cff007230 */ /* 0x000fe40000004100 */
[----:B------:R-:W-:Y:S01]  /*62a0*/  FFMA R24, R49, R2, R24 ;  /* 0x0000000231187223 */ /* 0x000fe20000000018 */
[--C-:B------:R-:W-:Y:S02]  /*62b0*/  HADD2.F32 R2, -RZ, R78.reuse.H0_H0 ;  /* 0x2000004eff027230 */ /* 0x100fe40000004100 */
[----:B------:R-:W-:Y:S01]  /*62c0*/  FMUL R35, R47, R35 ;  /* 0x000000232f237220 */ /* 0x000fe20000400000 */
[----:B------:R-:W-:Y:S01]  /*62d0*/  F2FP.F16.F32.PACK_AB R10, R13, R12 ;  /* 0x0000000c0d0a723e */ /* 0x000fe200000000ff */
[C---:B------:R-:W-:Y:S01]  /*62e0*/  FFMA R25, R49.reuse, R0, R25 ;  /* 0x0000000031197223 */ /* 0x040fe20000000019 */
[----:B------:R-:W-:Y:S02]  /*62f0*/  HADD2.F32 R0, -RZ, R77.H1_H1 ;  /* 0x3000004dff007230 */ /* 0x000fe40000004100 */
[----:B------:R-:W-:Y:S01]  /*6300*/  FFMA R26, R49, R3, R26 ;  /* 0x00000003311a7223 */ /* 0x000fe2000000001a */
[----:B------:R-:W-:Y:S01]  /*6310*/  HADD2.F32 R3, -RZ, R78.H1_H1 ;  /* 0x3000004eff037230 */ /* 0x000fe20000004100 */
[----:B------:R-:W-:Y:S01]  /*6320*/  F2FP.F16.F32.PACK_AB R11, R19, R14 ;  /* 0x0000000e130b723e */ /* 0x000fe200000000ff */
[C---:B------:R-:W-:Y:S01]  /*6330*/  FFMA R31, R49.reuse, R0, R31 ;  /* 0x00000000311f7223 */ /* 0x040fe2000000001f */
[----:B------:R-:W-:Y:S02]  /*6340*/  HADD2.F32 R0, -RZ, R79.H1_H1 ;  /* 0x3000004fff007230 */ /* 0x000fe40000004100 */
[C---:B------:R-:W-:Y:S01]  /*6350*/  FFMA R28, R49.reuse, R2, R28 ;  /* 0x00000002311c7223 */ /* 0x040fe2000000001c */
[----:B------:R1:W-:Y:S01]  /*6360*/  STSM.16.M88.4 [R106+0x400], R8 ;  /* 0x000400086a007844 */ /* 0x0003e20000000200 */
[----:B------:R-:W-:Y:S01]  /*6370*/  FFMA R29, R49, R3, R29 ;  /* 0x00000003311d7223 */ /* 0x000fe2000000001d */
[----:B------:R-:W-:Y:S01]  /*6380*/  F2FP.F16.F32.PACK_AB R16, R17, R16 ;  /* 0x000000101110723e */ /* 0x000fe200000000ff */
[----:B------:R-:W-:Y:S01]  /*6390*/  FFMA R30, R49, R4, R30 ;  /* 0x00000004311e7223 */ /* 0x000fe2000000001e */
[----:B------:R-:W-:Y:S01]  /*63a0*/  F2FP.F16.F32.PACK_AB R17, R23, R18 ;  /* 0x000000121711723e */ /* 0x000fe200000000ff */
[----:B------:R-:W-:Y:S01]  /*63b0*/  FFMA R35, R49, R0, R35 ;  /* 0x0000000031237223 */ /* 0x000fe20000000023 */
[----:B------:R-:W-:Y:S02]  /*63c0*/  F2FP.F16.F32.PACK_AB R18, R21, R20 ;  /* 0x000000141512723e */ /* 0x000fe400000000ff */
[----:B------:R-:W-:Y:S02]  /*63d0*/  F2FP.F16.F32.PACK_AB R19, R27, R22 ;  /* 0x000000161b13723e */ /* 0x000fe400000000ff */
[----:B------:R-:W-:Y:S02]  /*63e0*/  F2FP.F16.F32.PACK_AB R24, R25, R24 ;  /* 0x000000181918723e */ /* 0x000fe400000000ff */
[----:B------:R-:W-:Y:S01]  /*63f0*/  F2FP.F16.F32.PACK_AB R25, R31, R26 ;  /* 0x0000001a1f19723e */ /* 0x000fe200000000ff */
[----:B------:R1:W-:Y:S01]  /*6400*/  STSM.16.M88.4 [R108], R16 ;  /* 0x000000106c007844 */ /* 0x0003e20000000200 */
[----:B------:R-:W-:Y:S02]  /*6410*/  F2FP.F16.F32.PACK_AB R26, R29, R28 ;  /* 0x0000001c1d1a723e */ /* 0x000fe400000000ff */
[----:B------:R-:W-:Y:S05]  /*6420*/  F2FP.F16.F32.PACK_AB R27, R35, R30 ;  /* 0x0000001e231b723e */ /* 0x000fea00000000ff */
[----:B------:R1:W-:Y:S01]  /*6430*/  STSM.16.M88.4 [R109], R24 ;  /* 0x000000186d007844 */ /* 0x0003e20000000200 */
[----:B------:R-:W-:Y:S01]  /*6440*/  @!PT LDS RZ, [RZ] ;  /* 0x00000000fffff984 */ /* 0x000fe20000000800 */
[----:B------:R-:W-:Y:S01]  /*6450*/  @!PT LDS RZ, [RZ] ;  /* 0x00000000fffff984 */ /* 0x000fe20000000800 */
[----:B------:R-:W-:Y:S01]  /*6460*/  @!PT LDS RZ, [RZ] ;  /* 0x00000000fffff984 */ /* 0x000fe20000000800 */
[----:B------:R-:W-:Y:S01]  /*6470*/  @!PT LDS RZ, [RZ] ;  /* 0x00000000fffff984 */ /* 0x000fe20000000800 */
[----:B------:R2:W-:Y:S07]  /*6480*/  MEMBAR.ALL.CTA ;  /* 0x0000000000007992 */ /* 0x0005ee0000008000 */
[----:B--2---:R-:W2:Y:S02]  /*6490*/  FENCE.VIEW.ASYNC.S ;  /* 0x00000000000073c6 */ /* 0x004ea40000000000 */
[----:B--2---:R-:W-:Y:S06]  /*64a0*/  BAR.SYNC.DEFER_BLOCKING 0x1, 0x80 ;  /* 0x0042000000007b1d */ /* 0x004fec0000010000 */
[----:B------:R-:W-:Y:S05]  /*64b0*/  @P0 BRA `(.L_x_99) ;  /* 0x0000000000280947 */ /* 0x000fea0003800000 */
[----:B------:R-:W-:Y:S02]  /*64c0*/  UIADD3 UR4, UPT, UPT, UR48, 0x400, URZ ;  /* 0x0000040030047890 */ /* 0x000fe4000fffe0ff */
[----:B------:R-:W-:Y:S01]  /*64d0*/  UIADD3 UR6, UP0, UPT, UR52, 0x680, URZ ;  /* 0x0000068034067890 */ /* 0x000fe2000ff1e0ff */
[----:B------:R-:W-:Y:S03]  /*64e0*/  UMOV UR43, UR36 ;  /* 0x00000024002b7c82 */ /* 0x000fe60008000000 */
[----:B------:R-:W-:Y:S01]  /*64f0*/  MOV R94, UR4 ;  /* 0x00000004005e7c02 */ /* 0x000fe20008000f00 */
[----:B------:R-:W-:Y:S03]  /*6500*/  UIADD3.X UR7, UPT, UPT, URZ, UR53, URZ, UP0, !UPT ;  /* 0x00000035ff077290 */ /* 0x000fe600087fe4ff */
[----:B------:R-:W-:Y:S11]  /*6510*/  R2UR UR40, R94 ;  /* 0x000000005e2872ca */ /* 0x000ff600000e0000 */
[----:B------:R-:W-:Y:S02]  /*6520*/  @!UPT UIADD3 URZ, UPT, UPT, URZ, URZ, URZ ;  /* 0x000000fffffff290 */ /* 0x000fe4000fffe0ff */
[----:B------:R2:W-:Y:S01]  /*6530*/  UTMASTG.3D [UR40], [UR6] ;  /* 0x00000028060073b5 */ /* 0x0005e20008010000 */
[----:B------:R0:W-:Y:S01]  /*6540*/  UTMACMDFLUSH ;  /* 0x00000000000079b7 */ /* 0x0001e20000000000 */
[----:B--2---:R-:W-:Y:S04]  /*6550*/  DEPBAR.LE SB0, 0x1 ;  /* 0x000080400000791a */ /* 0x004fe80000000000 */
.L_x_99:
[----:B------:R-:W-:Y:S05]  /*6560*/  BSYNC.RECONVERGENT B0 ;  /* 0x0000000000007941 */ /* 0x000fea0003800200 */
.L_x_98:
[----:B------:R-:W-:Y:S01]  /*6570*/  BAR.SYNC.DEFER_BLOCKING 0x1, 0x80 ;  /* 0x0042000000007b1d */ /* 0x000fe20000010000 */
[----:B------:R-:W-:Y:S01]  /*6580*/  ISETP.NE.AND P1, PT, R105, RZ, PT ;  /* 0x000000ff6900720c */ /* 0x000fe20003f25270 */
[----:B------:R-:W-:Y:S01]  /*6590*/  UISETP.NE.AND UP0, UPT, UR49, URZ, UPT ;  /* 0x000000ff3100728c */ /* 0x000fe2000bf05270 */
[----:B------:R-:W-:Y:S11]  /*65a0*/  LEA R2, R65, UR48, 0x3 ;  /* 0x0000003041027c11 */ /* 0x000ff6000f8e18ff */
[----:B------:R-:W-:Y:S01]  /*65b0*/  @P1 SHF.L.U32 R3, R98, 0x1f, RZ ;  /* 0x0000001f62031819 */ /* 0x000fe200000006ff */
[----:B------:R-:W-:Y:S06]  /*65c0*/  BRA.U !UP0, `(.L_x_100) ;  /* 0x0000000108247547 */ /* 0x000fec000b800000 */
[----:B------:R-:W-:Y:S01]  /*65d0*/  IMAD.U32 R4, RZ, RZ, UR51 ;  /* 0x00000033ff047e24 */ /* 0x000fe2000f8e00ff */
[----:B------:R-:W-:Y:S01]  /*65e0*/  MOV R0, UR37 ;  /* 0x0000002500007c02 */ /* 0x000fe20008000f00 */
[----:B------:R-:W-:Y:S03]  /*65f0*/  UIADD3 UR51, UPT, UPT, UR51, 0x1, URZ ;  /* 0x0000000133337890 */ /* 0x000fe6000fffe0ff */
[----:B------:R-:W-:Y:S01]  /*6600*/  @P1 LEA R4, R4, UR48, 0x3 ;  /* 0x0000003004041c11 */ /* 0x000fe2000f8e18ff */
[----:B------:R-:W-:Y:S04]  /*6610*/  UISETP.NE.AND UP0, UPT, UR51, 0x4, UPT ;  /* 0x000000043300788c */ /* 0x000fe8000bf05270 */
[----:B------:R-:W-:Y:S01]  /*6620*/  @P1 VIADD R4, R4, 0x60 ;  /* 0x0000006004041836 */ /* 0x000fe20000000000 */
[----:B------:R-:W-:Y:S04]  /*6630*/  USEL UR51, UR51, URZ, UP0 ;  /* 0x000000ff33337287 */ /* 0x000fe80008000000 */
[----:B------:R-:W-:Y:S04]  /*6640*/  @P1 PRMT R0, R0, 0x654, R4 ;  /* 0x0000065400001816 */ /* 0x000fe80000000004 */
[----:B------:R2:W-:Y:S04]  /*6650*/  @P1 SYNCS.ARRIVE.TRANS64.RED.A1T0 RZ, [R0+URZ], RZ ;  /* 0x000000ff00ff19a7 */ /* 0x0005e800081004ff */
.L_x_100:
[----:B------:R-:W3:Y:S01]  /*6660*/  @P1 SYNCS.PHASECHK.TRANS64.TRYWAIT P0, [R2+URZ+0x40], R3 ;  /* 0x00004003020015a7 */ /* 0x000ee200080011ff */
[----:B------:R-:W-:Y:S01]  /*6670*/  BSSY B1, `(.L_x_101) ;  /* 0x0000017000017945 */ /* 0x000fe20003800000 */
[----:B---3--:R-:W-:Y:S03]  /*6680*/  @P1 SEL R67, RZ, 0x1, !P0 ;  /* 0x00000001ff431807 */ /* 0x008fe60004000000 */
[----:B------:R-:W-:Y:S05]  /*6690*/  @!P1 BRA `(.L_x_102) ;  /* 0x0000000000509947 */ /* 0x000fea0003800000 */
[----:B------:R-:W-:Y:S01]  /*66a0*/  ISETP.NE.AND P1, PT, R72, RZ, PT ;  /* 0x000000ff4800720c */ /* 0x000fe20003f25270 */
[----:B------:R-:W-:Y:S01]  /*66b0*/  BSSY B0, `(.L_x_103) ;  /* 0x000000a000007945 */ /* 0x000fe20003800000 */
[----:B------:R-:W-:Y:S11]  /*66c0*/  ISETP.NE.AND P0, PT, R67, RZ, PT ;  /* 0x000000ff4300720c */ /* 0x000ff60003f05270 */
[----:B------:R-:W-:Y:S04]  /*66d0*/  @P1 IMAD R5, R65, 0x2000, R66 ;  /* 0x0000200041051824 */ /* 0x000fe800078e0242 */
[----:B------:R-:W-:Y:S05]  /*66e0*/  @P1 VIADD R4, R5, UR48 ;  /* 0x0000003005041c36 */ /* 0x000fea0008000000 */
[----:B------:R-:W-:Y:S01]  /*66f0*/  @P1 IADD3 R3, PT, PT, R73, R4, RZ ;  /* 0x0000000449031210 */ /* 0x000fe20007ffe0ff */
[----:B------:R-:W-:Y:S01]  /*6700*/  @P1 IMAD.IADD R4, R99, 0x1, R4 ;  /* 0x0000000163041824 */ /* 0x000fe200078e0204 */
[----:B------:R-:W-:Y:S06]  /*6710*/  @P0 BRA `(.L_x_104) ;  /* 0x00000000000c0947 */ /* 0x000fec0003800000 */
[----:B--2---:R-:W-:Y:S04]  /*6720*/  SHF.L.U32 R0, R98, 0x1f, RZ ;  /* 0x0000001f62007819 */ /* 0x004fe800000006ff */
[----:B------:R-:W2:Y:S02]  /*6730*/  SYNCS.PHASECHK.TRANS64.TRYWAIT P0, [R2+URZ+0x40], R0 ;  /* 0x00004000020075a7 */ /* 0x000ea400080011ff */
[----:B--2---:R-:W-:Y:S05]  /*6740*/  @!P0 BRA `(.L_x_105) ;  /* 0x0000003000748947 */ /* 0x004fea0003800000 */
.L_x_104:
[----:B------:R-:W-:Y:S05]  /*6750*/  BSYNC B0 ;  /* 0x0000000000007941 */ /* 0x000fea0003800000 */
.L_x_103:
[----:B------:R-:W-:Y:S02]  /*6760*/  ISETP.NE.AND P0, PT, R72, RZ, PT ;  /* 0x000000ff4800720c */ /* 0x000fe40003f05270 */
[----:B------:R-:W-:Y:S11]  /*6770*/  IADD3 R65, PT, PT, R65, 0x1, RZ ;  /* 0x0000000141417810 */ /* 0x000ff60007ffe0ff */
[----:B--2---:R-:W-:Y:S01]  /*6780*/  @P0 IMAD.IADD R0, R99, 0x1, R3 ;  /* 0x0000000163000824 */ /* 0x004fe200078e0203 */
[----:B------:R-:W-:Y:S05]  /*6790*/  @P0 WARPSYNC.ALL ;  /* 0x0000000000000948 */ /* 0x000fea0003800000 */
[----:B------:R3:W4:Y:S04]  /*67a0*/  @P0 LDSM.16.M88.4 R56, [R5+UR48+0x400] ;  /* 0x000400300538083b */ /* 0x0007280008000200 */
[----:B------:R3:W2:Y:S04]  /*67b0*/  @P0 LDSM.16.M88.4 R60, [R4+0x400] ;  /* 0x00040000043c083b */ /* 0x0006a80000000200 */
[----:B------:R3:W1:Y:S04]  /*67c0*/  @P0 LDSM.16.M88.4 R68, [R3+0x400] ;  /* 0x000400000344083b */ /* 0x0006680000000200 */
[----:B------:R3:W1:Y:S02]  /*67d0*/  @P0 LDSM.16.M88.4 R76, [R0+0x400] ;  /* 0x00040000004c083b */ /* 0x0006640000000200 */
.L_x_102:
[----:B------:R-:W-:Y:S05]  /*67e0*/  BSYNC B1 ;  /* 0x0000000000017941 */ /* 0x000fea0003800000 */
.L_x_101:
[----:B--23--:R-:W-:Y:S05]  /*67f0*/  VIADD R0, R48, 0x40 ;  /* 0x0000004030007836 */ /* 0x00cfea0000000000 */
[----:B------:R-:W-:Y:S04]  /*6800*/  SHF.R.U32.HI R0, RZ, 0x15, R0 ;  /* 0x00000015ff007819 */ /* 0x000fe80000011600 */
[----:B------:R-:W-:Y:S11]  /*6810*/  LOP3.LUT P0, RZ, R0, 0x3, R93, 0x48, !PT ;  /* 0x0000000300ff7812 */ /* 0x000ff6000780485d */
[----:B------:R-:W-:Y:S02]  /*6820*/  @!UPT UIADD3 URZ, UPT, UPT, URZ, URZ, URZ ;  /* 0x000000fffffff290 */ /* 0x000fe4000fffe0ff */
[----:B------:R-:W-:Y:S05]  /*6830*/  @!P0 BRA `(.L_x_106) ;  /* 0x0000000000408947 */ /* 0x000fea0003800000 */
[----:B------:R-:W2:Y:S01]  /*6840*/  LDCU.64 UR8, c[0x4][0x70] ;  /* 0x01000e00ff0877ac */ /* 0x000ea20008000a00 */
[----:B------:R-:W-:Y:S01]  /*6850*/  MOV R3, 0x0 ;  /* 0x0000000000037802 */ /* 0x000fe20000000f00 */
[----:B------:R-:W-:Y:S02]  /*6860*/  HFMA2 R12, -RZ, RZ, 0, 5.9604644775390625e-08 ;  /* 0x00000001ff0c7431 */ /* 0x000fe400000001ff */
[----:B-1----:R-:W-:Y:S02]  /*6870*/  IMAD.MOV.U32 R8, RZ, RZ, 0x192 ;  /* 0x00000192ff087424 */ /* 0x002fe400078e00ff */
[----:B------:R-:W-:Y:S01]  /*6880*/  IMAD.MOV.U32 R13, RZ, RZ, RZ ;  /* 0x000000ffff0d7224 */ /* 0x000fe200078e00ff */
[----:B------:R-:W1:Y:S01]  /*6890*/  LDCU.64 UR6, c[0x4][0x78] ;  /* 0x01000f00ff0677ac */ /* 0x000e620008000a00 */
[----:B------:R-:W3:Y:S01]  /*68a0*/  LDC.64 R2, c[0x4][R3] ;  /* 0x0100000003027b82 */ /* 0x000ee20000000a00 */
[----:B------:R-:W5:Y:S01]  /*68b0*/  LDCU.64 UR4, c[0x4][0x10] ;  /* 0x01000200ff0477ac */ /* 0x000f620008000a00 */
[----:B--2---:R-:W-:Y:S01]  /*68c0*/  MOV R5, UR9 ;  /* 0x0000000900057c02 */ /* 0x004fe20008000f00 */
[----:B------:R-:W-:Y:S01]  /*68d0*/  IMAD.U32 R4, RZ, RZ, UR8 ;  /* 0x00000008ff047e24 */ /* 0x000fe2000f8e00ff */
[----:B-1----:R-:W-:Y:S01]  /*68e0*/  MOV R7, UR7 ;  /* 0x0000000700077c02 */ /* 0x002fe20008000f00 */
[----:B------:R-:W-:Y:S01]  /*68f0*/  IMAD.U32 R6, RZ, RZ, UR6 ;  /* 0x00000006ff067e24 */ /* 0x000fe2000f8e00ff */
[----:B-----5:R-:W-:Y:S01]  /*6900*/  MOV R11, UR5 ;  /* 0x00000005000b7c02 */ /* 0x020fe20008000f00 */
[----:B------:R-:W-:Y:S02]  /*6910*/  IMAD.U32 R10, RZ, RZ, UR4 ;  /* 0x00000004ff0a7e24 */ /* 0x000fe4000f8e00ff */
[----:B------:R-:W-:Y:S07]  /*6920*/  LEPC R20, `(.L_x_106) ;  /* 0x000000001014794e */ /* 0x000fee0000000000 */
[----:B---34-:R-:W-:Y:S05]  /*6930*/  CALL.ABS.NOINC R2 ;  /* 0x0000000002007343 */ /* 0x018fea0003c00000 */
.L_x_106:
[----:B------:R-:W-:Y:S05]  /*6940*/  WARPSYNC.ALL ;  /* 0x0000000000007948 */ /* 0x000fea0003800000 */
[----:B------:R-:W-:Y:S01]  /*6950*/  R2UR UR4, R48 ;  /* 0x00000000300472ca */ /* 0x000fe200000e0000 */
[--C-:B----4-:R-:W-:Y:S01]  /*6960*/  HADD2.F32 R3, -RZ, R56.reuse.H0_H0 ;  /* 0x20000038ff037230 */ /* 0x110fe20000004100 */
[----:B------:R-:W-:Y:S01]  /*6970*/  ISETP.NE.AND P6, PT, R105, RZ, PT ;  /* 0x000000ff6900720c */ /* 0x000fe20003fc5270 */
[--C-:B------:R-:W-:Y:S01]  /*6980*/  HADD2.F32 R51, -RZ, R57.reuse.H1_H1 ;  /* 0x30000039ff337230 */ /* 0x100fe20000004100 */
[----:B------:R-:W-:Y:S01]  /*6990*/  MOV R50, UR51 ;  /* 0x0000003300327c02 */ /* 0x000fe20008000f00 */
[----:B------:R-:W-:Y:S01]  /*69a0*/  BSSY.RECONVERGENT B0, `(.L_x_107) ;  /* 0x000008c000007945 */ /* 0x000fe20003800200 */
[----:B------:R-:W-:Y:S02]  /*69b0*/  MOV R74, UR37 ;  /* 0x00000025004a7c02 */ /* 0x000fe40008000f00 */
[----:B------:R-:W-:Y:S05]  /*69c0*/  ISETP.NE.AND P0, PT, R101, RZ, PT ;  /* 0x000000ff6500720c */ /* 0x000fea0003f05270 */
[----:B-1----:R-:W1:Y:S02]  /*69d0*/  LDTM.16dp256bit.x8 R4, tmem[UR4+0x40] ;  /* 0x00004004000479ee */ /* 0x002e6400081a0000 */
[----:B------:R-:W-:Y:S04]  /*69e0*/  @P6 LEA R50, R50, UR48, 0x3 ;  /* 0x0000003032326c11 */ /* 0x000fe8000f8e18ff */
[----:B------:R-:W-:Y:S04]  /*69f0*/  @P6 IADD3 R50, PT, PT, R50, 0x60, RZ ;  /* 0x0000006032326810 */ /* 0x000fe80007ffe0ff */
[----:B------:R-:W-:Y:S01]  /*6a00*/  @P6 PRMT R74, R74, 0x654, R50 ;  /* 0x000006544a4a6816 */ /* 0x000fe20000000032 */
[----:B------:R-:W-:Y:S02]  /*6a10*/  HADD2.F32 R50, -RZ, R57.H0_H0 ;  /* 0x20000039ff327230 */ /* 0x000fe40000004100 */
[C---:B-1----:R-:W-:Y:S01]  /*6a20*/  FMUL R0, R47.reuse, R4 ;  /* 0x000000042f007220 */ /* 0x042fe20000400000 */
[----:B------:R-:W-:Y:S02]  /*6a30*/  HADD2.F32 R4, -RZ, R56.H1_H1 ;  /* 0x30000038ff047230 */ /* 0x000fe40000004100 */
[C---:B------:R-:W-:Y:S01]  /*6a40*/  FMUL R2, R47.reuse, R5 ;  /* 0x000000052f027220 */ /* 0x040fe20000400000 */
[----:B------:R-:W-:Y:S01]  /*6a50*/  FMUL R7, R47, R7 ;  /* 0x000000072f077220 */ /* 0x000fe20000400000 */
[----:B------:R-:W-:Y:S01]  /*6a60*/  FFMA R0, R49, R3, R0 ;  /* 0x0000000331007223 */ /* 0x000fe20000000000 */
[----:B------:R-:W-:Y:S01]  /*6a70*/  FMUL R3, R47, R6 ;  /* 0x000000062f037220 */ /* 0x000fe20000400000 */
[----:B------:R-:W-:Y:S01]  /*6a80*/  FFMA R2, R49, R4, R2 ;  /* 0x0000000431027223 */ /* 0x000fe20000000002 */
[C---:B------:R-:W-:Y:S01]  /*6a90*/  FMUL R4, R47.reuse, R8 ;  /* 0x000000082f047220 */ /* 0x040fe20000400000 */
[----:B------:R-:W-:Y:S01]  /*6aa0*/  FMUL R8, R47, R12 ;  /* 0x0000000c2f087220 */ /* 0x000fe20000400000 */
[----:B------:R-:W-:Y:S01]  /*6ab0*/  FFMA R3, R49, R50, R3 ;  /* 0x0000003231037223 */ /* 0x000fe20000000003 */
[C---:B------:R-:W-:Y:S01]  /*6ac0*/  FMUL R12, R47.reuse, R16 ;  /* 0x000000102f0c7220 */ /* 0x040fe20000400000 */
[C---:B------:R-:W-:Y:S01]  /*6ad0*/  FMUL R16, R47.reuse, R20 ;  /* 0x000000142f107220 */ /* 0x040fe20000400000 */
[C---:B------:R-:W-:Y:S01]  /*6ae0*/  FMUL R20, R47.reuse, R24 ;  /* 0x000000182f147220 */ /* 0x040fe20000400000 */
[C---:B------:R-:W-:Y:S01]  /*6af0*/  FMUL R24, R47.reuse, R28 ;  /* 0x0000001c2f187220 */ /* 0x040fe20000400000 */
[C---:B------:R-:W-:Y:S01]  /*6b00*/  FMUL R28, R47.reuse, R32 ;  /* 0x000000202f1c7220 */ /* 0x040fe20000400000 */
[--C-:B------:R-:W-:Y:S01]  /*6b10*/  HADD2.F32 R32, -RZ, R58.reuse.H0_H0 ;  /* 0x2000003aff207230 */ /* 0x100fe20000004100 */
[----:B------:R-:W-:Y:S01]  /*6b20*/  F2FP.F16.F32.PACK_AB R52, R2, R0 ;  /* 0x000000000234723e */ /* 0x000fe200000000ff */
[----:B------:R-:W-:Y:S02]  /*6b30*/  HADD2.F32 R0, -RZ, R58.H1_H1 ;  /* 0x3000003aff007230 */ /* 0x000fe40000004100 */
[----:B------:R-:W-:Y:S01]  /*6b40*/  FMUL R5, R47, R9 ;  /* 0x000000092f057220 */ /* 0x000fe20000400000 */
[--C-:B------:R-:W-:Y:S02]  /*6b50*/  HADD2.F32 R2, -RZ, R59.reuse.H0_H0 ;  /* 0x2000003bff027230 */ /* 0x100fe40000004100 */
[C---:B------:R-:W-:Y:S01]  /*6b60*/  FFMA R7, R49.reuse, R51, R7 ;  /* 0x0000003331077223 */ /* 0x040fe20000000007 */
[C---:B------:R-:W-:Y:S01]  /*6b70*/  FFMA R4, R49.reuse, R32, R4 ;  /* 0x0000002031047223 */ /* 0x040fe20000000004 */
[----:B------:R-:W-:Y:S02]  /*6b80*/  HADD2.F32 R32, -RZ, R59.H1_H1 ;  /* 0x3000003bff207230 */ /* 0x000fe40000004100 */
[----:B------:R-:W-:Y:S01]  /*6b90*/  FFMA R5, R49, R0, R5 ;  /* 0x0000000031057223 */ /* 0x000fe20000000005 */
[--C-:B------:R-:W-:Y:S01]  /*6ba0*/  HADD2.F32 R0, -RZ, R60.reuse.H0_H0 ;  /* 0x2000003cff007230 */ /* 0x100fe20000004100 */
[----:B------:R-:W-:Y:S01]  /*6bb0*/  F2FP.F16.F32.PACK_AB R53, R7, R3 ;  /* 0x000000030735723e */ /* 0x000fe200000000ff */
[----:B------:R-:W-:Y:S01]  /*6bc0*/  FMUL R6, R47, R10 ;  /* 0x0000000a2f067220 */ /* 0x000fe20000400000 */
[----:B------:R-:W-:Y:S01]  /*6bd0*/  HADD2.F32 R3, -RZ, R61.H0_H0 ;  /* 0x2000003dff037230 */ /* 0x000fe20000004100 */
[----:B------:R-:W-:Y:S01]  /*6be0*/  F2FP.F16.F32.PACK_AB R54, R5, R4 ;  /* 0x000000040536723e */ /* 0x000fe200000000ff */
[----:B------:R-:W-:Y:S01]  /*6bf0*/  FMUL R11, R47, R11 ;  /* 0x0000000b2f0b7220 */ /* 0x000fe20000400000 */
[----:B------:R-:W-:Y:S01]  /*6c00*/  FFMA R6, R49, R2, R6 ;  /* 0x0000000231067223 */ /* 0x000fe20000000006 */
[----:B------:R-:W-:Y:S02]  /*6c10*/  HADD2.F32 R2, -RZ, R60.H1_H1 ;  /* 0x3000003cff027230 */ /* 0x000fe40000004100 */
[----:B------:R-:W-:Y:S01]  /*6c20*/  FMUL R9, R47, R13 ;  /* 0x0000000d2f097220 */ /* 0x000fe20000400000 */
[C---:B------:R-:W-:Y:S01]  /*6c30*/  FFMA R11, R49.reuse, R32, R11 ;  /* 0x00000020310b7223 */ /* 0x040fe2000000000b */
[----:B------:R-:W-:Y:S02]  /*6c40*/  HADD2.F32 R4, -RZ, R77.H0_H0 ;  /* 0x2000004dff047230 */ /* 0x000fe40000004100 */
[C---:B------:R-:W-:Y:S01]  /*6c50*/  FFMA R8, R49.reuse, R0, R8 ;  /* 0x0000000031087223 */ /* 0x040fe20000000008 */
[----:B------:R-:W-:Y:S01]  /*6c60*/  FFMA R9, R49, R2, R9 ;  /* 0x0000000231097223 */ /* 0x000fe20000000009 */
[----:B------:R-:W-:Y:S01]  /*6c70*/  HADD2.F32 R0, -RZ, R61.H1_H1 ;  /* 0x3000003dff007230 */ /* 0x000fe20000004100 */
[----:B------:R-:W-:Y:S01]  /*6c80*/  F2FP.F16.F32.PACK_AB R55, R11, R6 ;  /* 0x000000060b37723e */ /* 0x000fe200000000ff */
[C---:B------:R-:W-:Y:S01]  /*6c90*/  FMUL R10, R47.reuse, R14 ;  /* 0x0000000e2f0a7220 */ /* 0x040fe20000400000 */
[----:B------:R-:W-:Y:S01]  /*6ca0*/  FMUL R15, R47, R15 ;  /* 0x0000000f2f0f7220 */ /* 0x000fe20000400000 */
[--C-:B------:R-:W-:Y:S01]  /*6cb0*/  HADD2.F32 R2, -RZ, R62.reuse.H0_H0 ;  /* 0x2000003eff027230 */ /* 0x100fe20000004100 */
[----:B------:R-:W-:Y:S01]  /*6cc0*/  F2FP.F16.F32.PACK_AB R8, R9, R8 ;  /* 0x000000080908723e */ /* 0x000fe200000000ff */
[----:B------:R1:W-:Y:S01]  /*6cd0*/  STSM.16.M88.4 [R107+0x2400], R52 ;  /* 0x002400346b007844 */ /* 0x0003e20000000200 */
[C---:B------:R-:W-:Y:S01]  /*6ce0*/  FFMA R10, R49.reuse, R3, R10 ;  /* 0x00000003310a7223 */ /* 0x040fe2000000000a */
[C---:B------:R-:W-:Y:S01]  /*6cf0*/  FFMA R15, R49.reuse, R0, R15 ;  /* 0x00000000310f7223 */ /* 0x040fe2000000000f */
[----:B------:R-:W-:Y:S02]  /*6d00*/  HADD2.F32 R3, -RZ, R62.H1_H1 ;  /* 0x3000003eff037230 */ /* 0x000fe40000004100 */
[----:B------:R-:W-:Y:S01]  /*6d10*/  FFMA R12, R49, R2, R12 ;  /* 0x00000002310c7223 */ /* 0x000fe2000000000c */
[----:B------:R-:W-:Y:S01]  /*6d20*/  FMUL R13, R47, R17 ;  /* 0x000000112f0d7220 */ /* 0x000fe20000400000 */
[--C-:B------:R-:W-:Y:S01]  /*6d30*/  HADD2.F32 R0, -RZ, R63.reuse.H0_H0 ;  /* 0x2000003fff007230 */ /* 0x100fe20000004100 */
[----:B------:R-:W-:Y:S01]  /*6d40*/  F2FP.F16.F32.PACK_AB R9, R15, R10 ;  /* 0x0000000a0f09723e */ /* 0x000fe200000000ff */
[----:B------:R-:W-:Y:S01]  /*6d50*/  FMUL R14, R47, R18 ;  /* 0x000000122f0e7220 */ /* 0x000fe20000400000 */
[----:B------:R-:W-:Y:S01]  /*6d60*/  FFMA R13, R49, R3, R13 ;  /* 0x00000003310d7223 */ /* 0x000fe2000000000d */
[----:B------:R-:W-:Y:S02]  /*6d70*/  HADD2.F32 R2, -RZ, R63.H1_H1 ;  /* 0x3000003fff027230 */ /* 0x000fe40000004100 */
[----:B------:R-:W-:Y:S01]  /*6d80*/  FMUL R19, R47, R19 ;  /* 0x000000132f137220 */ /* 0x000fe20000400000 */
[----:B------:R-:W-:Y:S01]  /*6d90*/  FFMA R14, R49, R0, R14 ;  /* 0x00000000310e7223 */ /* 0x000fe2000000000e */
[--C-:B------:R-:W-:Y:S01]  /*6da0*/  HADD2.F32 R0, -RZ, R68.reuse.H0_H0 ;  /* 0x20000044ff007230 */ /* 0x100fe20000004100 */
[----:B------:R-:W-:Y:S01]  /*6db0*/  F2FP.F16.F32.PACK_AB R10, R13, R12 ;  /* 0x0000000c0d0a723e */ /* 0x000fe200000000ff */
[----:B------:R-:W-:Y:S01]  /*6dc0*/  FFMA R19, R49, R2, R19 ;  /* 0x0000000231137223 */ /* 0x000fe20000000013 */
[----:B------:R-:W-:Y:S02]  /*6dd0*/  HADD2.F32 R2, -RZ, R68.H1_H1 ;  /* 0x30000044ff027230 */ /* 0x000fe40000004100 */
[----:B------:R-:W-:Y:S01]  /*6de0*/  FMUL R17, R47, R21 ;  /* 0x000000152f117220 */ /* 0x000fe20000400000 */
[----:B------:R-:W-:Y:S01]  /*6df0*/  FFMA R16, R49, R0, R16 ;  /* 0x0000000031107223 */ /* 0x000fe20000000010 */
[--C-:B------:R-:W-:Y:S01]  /*6e00*/  HADD2.F32 R3, -RZ, R69.reuse.H0_H0 ;  /* 0x20000045ff037230 */ /* 0x100fe20000004100 */
[----:B------:R-:W-:Y:S01]  /*6e10*/  F2FP.F16.F32.PACK_AB R11, R19, R14 ;  /* 0x0000000e130b723e */ /* 0x000fe200000000ff */
[----:B------:R-:W-:Y:S01]  /*6e20*/  FFMA R17, R49, R2, R17 ;  /* 0x0000000231117223 */ /* 0x000fe20000000011 */
[C---:B------:R-:W-:Y:S01]  /*6e30*/  FMUL R18, R47.reuse, R22 ;  /* 0x000000162f127220 */ /* 0x040fe20000400000 */
[----:B------:R-:W-:Y:S02]  /*6e40*/  HADD2.F32 R0, -RZ, R69.H1_H1 ;  /* 0x30000045ff007230 */ /* 0x000fe40000004100 */
[----:B------:R-:W-:Y:S01]  /*6e50*/  FMUL R23, R47, R23 ;  /* 0x000000172f177220 */ /* 0x000fe20000400000 */
[----:B------:R1:W-:Y:S01]  /*6e60*/  STSM.16.M88.4 [R106+0x2400], R8 ;  /* 0x002400086a007844 */ /* 0x0003e20000000200 */
[----:B------:R-:W-:Y:S01]  /*6e70*/  F2FP.F16.F32.PACK_AB R16, R17, R16 ;  /* 0x000000101110723e */ /* 0x000fe200000000ff */
[C---:B------:R-:W-:Y:S01]  /*6e80*/  FFMA R18, R49.reuse, R3, R18 ;  /* 0x0000000331127223 */ /* 0x040fe20000000012 */
[----:B------:R-:W-:Y:S01]  /*6e90*/  FFMA R23, R49, R0, R23 ;  /* 0x0000000031177223 */ /* 0x000fe20000000017 */
[--C-:B------:R-:W-:Y:S02]  /*6ea0*/  HADD2.F32 R2, -RZ, R70.reuse.H0_H0 ;  /* 0x20000046ff027230 */ /* 0x100fe40000004100 */
[C---:B------:R-:W-:Y:S01]  /*6eb0*/  FMUL R21, R47.reuse, R25 ;  /* 0x000000192f157220 */ /* 0x040fe20000400000 */
[----:B------:R-:W-:Y:S02]  /*6ec0*/  HADD2.F32 R0, -RZ, R70.H1_H1 ;  /* 0x30000046ff007230 */ /* 0x000fe40000004100 */
[----:B------:R-:W-:Y:S01]  /*6ed0*/  FMUL R22, R47, R26 ;  /* 0x0000001a2f167220 */ /* 0x000fe20000400000 */
[--C-:B------:R-:W-:Y:S02]  /*6ee0*/  HADD2.F32 R3, -RZ, R71.reuse.H0_H0 ;  /* 0x20000047ff037230 */ /* 0x100fe40000004100 */
[----:B------:R-:W-:Y:S01]  /*6ef0*/  FFMA R20, R49, R2, R20 ;  /* 0x0000000231147223 */ /* 0x000fe20000000014 */
[----:B------:R-:W-:Y:S01]  /*6f00*/  FMUL R27, R47, R27 ;  /* 0x0000001b2f1b7220 */ /* 0x000fe20000400000 */
[C---:B------:R-:W-:Y:S01]  /*6f10*/  FFMA R21, R49.reuse, R0, R21 ;  /* 0x0000000031157223 */ /* 0x040fe20000000015 */
[----:B------:R-:W-:Y:S02]  /*6f20*/  HADD2.F32 R0, -RZ, R71.H1_H1 ;  /* 0x30000047ff007230 */ /* 0x000fe40000004100 */
[----:B------:R-:W-:Y:S01]  /*6f30*/  FFMA R22, R49, R3, R22 ;  /* 0x0000000331167223 */ /* 0x000fe20000000016 */
[--C-:B------:R-:W-:Y:S02]  /*6f40*/  HADD2.F32 R2, -RZ, R76.reuse.H0_H0 ;  /* 0x2000004cff027230 */ /* 0x100fe40000004100 */
[C---:B------:R-:W-:Y:S01]  /*6f50*/  FMUL R25, R47.reuse, R29 ;  /* 0x0000001d2f197220 */ /* 0x040fe20000400000 */
[----:B------:R-:W-:Y:S02]  /*6f60*/  HADD2.F32 R3, -RZ, R76.H1_H1 ;  /* 0x3000004cff037230 */ /* 0x000fe40000004100 */
[----:B------:R-:W-:Y:S01]  /*6f70*/  FMUL R26, R47, R30 ;  /* 0x0000001e2f1a7220 */ /* 0x000fe20000400000 */
[C---:B------:R-:W-:Y:S01]  /*6f80*/  FFMA R27, R49.reuse, R0, R27 ;  /* 0x00000000311b7223 */ /* 0x040fe2000000001b */
[C---:B------:R-:W-:Y:S01]  /*6f90*/  FFMA R24, R49.reuse, R2, R24 ;  /* 0x0000000231187223 */ /* 0x040fe20000000018 */
[----:B------:R-:W-:Y:S02]  /*6fa0*/  HADD2.F32 R0, -RZ, R77.H1_H1 ;  /* 0x3000004dff007230 */ /* 0x000fe40000004100 */
[----:B------:R-:W-:Y:S01]  /*6fb0*/  FFMA R25, R49, R3, R25 ;  /* 0x0000000331197223 */ /* 0x000fe20000000019 */
[----:B------:R-:W-:Y:S01]  /*6fc0*/  FMUL R31, R47, R31 ;  /* 0x0000001f2f1f7220 */ /* 0x000fe20000400000 */
[--C-:B------:R-:W-:Y:S02]  /*6fd0*/  HADD2.F32 R2, -RZ, R78.reuse.H0_H0 ;  /* 0x2000004eff027230 */ /* 0x100fe40000004100 */
[----:B------:R-:W-:Y:S01]  /*6fe0*/  FFMA R26, R49, R4, R26 ;  /* 0x00000004311a7223 */ /* 0x000fe2000000001a */
[----:B------:R-:W-:Y:S02]  /*6ff0*/  HADD2.F32 R3, -RZ, R78.H1_H1 ;  /* 0x3000004eff037230 */ /* 0x000fe40000004100 */
[C---:B------:R-:W-:Y:S01]  /*7000*/  FMUL R29, R47.reuse, R33 ;  /* 0x000000212f1d7220 */ /* 0x040fe20000400000 */
[--C-:B------:R-:W-:Y:S02]  /*7010*/  HADD2.F32 R4, -RZ, R79.reuse.H0_H0 ;  /* 0x2000004fff047230 */ /* 0x100fe40000004100 */
[----:B------:R-:W-:Y:S01]  /*7020*/  FMUL R30, R47, R34 ;  /* 0x000000222f1e7220 */ /* 0x000fe20000400000 */
[----:B------:R-:W-:Y:S02]  /*7030*/  HADD2.F32 R5, -RZ, R79.H1_H1 ;  /* 0x3000004fff057230 */ /* 0x000fe40000004100 */
[----:B------:R-:W-:Y:S01]  /*7040*/  FFMA R31, R49, R0, R31 ;  /* 0x00000000311f7223 */ /* 0x000fe2000000001f */
[----:B------:R-:W-:Y:S01]  /*7050*/  FMUL R35, R47, R35 ;  /* 0x000000232f237220 */ /* 0x000fe20000400000 */
[C---:B------:R-:W-:Y:S01]  /*7060*/  FFMA R28, R49.reuse, R2, R28 ;  /* 0x00000002311c7223 */ /* 0x040fe2000000001c */
[C---:B------:R-:W-:Y:S01]  /*7070*/  FFMA R29, R49.reuse, R3, R29 ;  /* 0x00000003311d7223 */ /* 0x040fe2000000001d */
[----:B------:R-:W-:Y:S01]  /*7080*/  FFMA R30, R49, R4, R30 ;  /* 0x00000004311e7223 */ /* 0x000fe2000000001e */
[----:B------:R-:W-:Y:S01]  /*7090*/  F2FP.F16.F32.PACK_AB R17, R23, R18 ;  /* 0x000000121711723e */ /* 0x000fe200000000ff */
[----:B------:R-:W-:Y:S01]  /*70a0*/  FFMA R35, R49, R5, R35 ;  /* 0x0000000531237223 */ /* 0x000fe20000000023 */
[----:B------:R-:W-:Y:S02]  /*70b0*/  F2FP.F16.F32.PACK_AB R18, R21, R20 ;  /* 0x000000141512723e */ /* 0x000fe400000000ff */
[----:B------:R-:W-:Y:S02]  /*70c0*/  F2FP.F16.F32.PACK_AB R19, R27, R22 ;  /* 0x000000161b13723e */ /* 0x000fe400000000ff */
[----:B------:R-:W-:Y:S02]  /*70d0*/  F2FP.F16.F32.PACK_AB R24, R25, R24 ;  /* 0x000000181918723e */ /* 0x000fe400000000ff */
[----:B------:R-:W-:Y:S01]  /*70e0*/  F2FP.F16.F32.PACK_AB R25, R31, R26 ;  /* 0x0000001a1f19723e */ /* 0x000fe200000000ff */
[----:B------:R1:W-:Y:S01]  /*70f0*/  STSM.16.M88.4 [R108+0x2000], R16 ;  /* 0x002000106c007844 */ /* 0x0003e20000000200 */
[----:B------:R-:W-:Y:S02]  /*7100*/  F2FP.F16.F32.PACK_AB R26, R29, R28 ;  /* 0x0000001c1d1a723e */ /* 0x000fe400000000ff */
[----:B------:R-:W-:Y:S02]  /*7110*/  F2FP.F16.F32.PACK_AB R27, R35, R30 ;  /* 0x0000001e231b723e */ /* 0x000fe400000000ff */
[----:B------:R-:W-:Y:S02]  /*7120*/  LEA R0, R65, UR48, 0x3 ;  /* 0x0000003041007c11 */ /* 0x000fe4000f8e18ff */
[----:B------:R-:W-:Y:S01]  /*7130*/  @P6 SHF.L.U32 R2, R98, 0x1f, RZ ;  /* 0x0000001f62026819 */ /* 0x000fe200000006ff */
[----:B------:R1:W-:Y:S01]  /*7140*/  STSM.16.M88.4 [R109+0x2000], R24 ;  /* 0x002000186d007844 */ /* 0x0003e20000000200 */
        /* <DEDUP_REMOVED lines=8> */
[----:B------:R-:W-:Y:S02]  /*71d0*/  UIADD3 UR8, UP0, UPT, UR52, 0x680, URZ ;  /* 0x0000068034087890 */ /* 0x000fe4000ff1e0ff */
[----:B------:R-:W-:Y:S02]  /*71e0*/  UIADD3 UR5, UPT, UPT, UR41, 0x40, URZ ;  /* 0x0000004029057890 */ /* 0x000fe4000fffe0ff */
[----:B------:R-:W-:Y:S02]  /*71f0*/  UIADD3 UR4, UPT, UPT, UR48, 0x2400, URZ ;  /* 0x0000240030047890 */ /* 0x000fe4000fffe0ff */
[----:B------:R-:W-:Y:S01]  /*7200*/  UIADD3.X UR9, UPT, UPT, URZ, UR53, URZ, UP0, !UPT ;  /* 0x00000035ff097290 */ /* 0x000fe200087fe4ff */
[----:B------:R-:W-:Y:S01]  /*7210*/  UMOV UR6, UR42 ;  /* 0x0000002a00067c82 */ /* 0x000fe20008000000 */
[----:B------:R-:W-:Y:S07]  /*7220*/  UMOV UR7, UR36 ;  /* 0x0000002400077c82 */ /* 0x000fee0008000000 */
[----:B------:R2:W-:Y:S01]  /*7230*/  UTMASTG.3D [UR4], [UR8] ;  /* 0x00000004080073b5 */ /* 0x0005e20008010000 */
[----:B------:R0:W-:Y:S01]  /*7240*/  UTMACMDFLUSH ;  /* 0x00000000000079b7 */ /* 0x0001e20000000000 */
[----:B--2---:R-:W-:Y:S04]  /*7250*/  DEPBAR.LE SB0, 0x1 ;  /* 0x000080400000791a */ /* 0x004fe80000000000 */
.L_x_108:
[----:B------:R-:W-:Y:S05]  /*7260*/  BSYNC.RECONVERGENT B0 ;  /* 0x0000000000007941 */ /* 0x000fea0003800200 */
.L_x_107:
[----:B------:R-:W-:Y:S01]  /*7270*/  BAR.SYNC.DEFER_BLOCKING 0x1, 0x80 ;  /* 0x0042000000007b1d */ /* 0x000fe20000010000 */
[----:B------:R-:W-:Y:S04]  /*7280*/  UIADD3 UR40, UPT, UPT, UR51, 0x1, URZ ;  /* 0x0000000133287890 */ /* 0x000fe8000fffe0ff */
[----:B------:R-:W-:Y:S04]  /*7290*/  UISETP.NE.AND UP0, UPT, UR40, 0x4, UPT ;  /* 0x000000042800788c */ /* 0x000fe8000bf05270 */
[----:B------:R-:W-:Y:S01]  /*72a0*/  USEL UR40, UR40, URZ, UP0 ;  /* 0x000000ff28287287 */ /* 0x000fe20008000000 */
[----:B------:R2:W-:Y:S01]  /*72b0*/  @P6 SYNCS.ARRIVE.TRANS64.RED.A1T0 RZ, [R74+URZ], RZ ;  /* 0x000000ff4aff69a7 */ /* 0x0005e200081004ff */
[----:B------:R-:W-:Y:S01]  /*72c0*/  BSSY B1, `(.L_x_109) ;  /* 0x0000018000017945 */ /* 0x000fe20003800000 */
[----:B------:R-:W3:Y:S02]  /*72d0*/  @P6 SYNCS.PHASECHK.TRANS64.TRYWAIT P0, [R0+URZ+0x40], R2 ;  /* 0x00004002000065a7 */ /* 0x000ee400080011ff */
[----:B---3--:R-:W-:Y:S01]  /*72e0*/  @P6 SEL R67, RZ, 0x1, !P0 ;  /* 0x00000001ff436807 */ /* 0x008fe20004000000 */
[----:B--2---:R-:W-:Y:S06]  /*72f0*/  @!P6 BRA `(.L_x_110) ;  /* 0x000000000050e947 */ /* 0x004fec0003800000 */
        /* <DEDUP_REMOVED lines=8> */
[----:B------:R-:W-:Y:S04]  /*7380*/  SHF.L.U32 R5, R98, 0x1f, RZ ;  /* 0x0000001f62057819 */ /* 0x000fe800000006ff */
[----:B------:R-:W2:Y:S02]  /*7390*/  SYNCS.PHASECHK.TRANS64.TRYWAIT P0, [R0+URZ+0x40], R5 ;  /* 0x00004005000075a7 */ /* 0x000ea400080011ff */
[----:B--2---:R-:W-:Y:S05]  /*73a0*/  @!P0 BRA `(.L_x_113) ;  /* 0x0000002400708947 */ /* 0x004fea0003800000 */
.L_x_112:
[----:B------:R-:W-:Y:S05]  /*73b0*/  BSYNC B0 ;  /* 0x0000000000007941 */ /* 0x000fea0003800000 */
.L_x_111:
[----:B------:R-:W-:Y:S02]  /*73c0*/  ISETP.NE.AND P0, PT, R72, RZ, PT ;  /* 0x000000ff4800720c */ /* 0x000fe40003f05270 */
[----:B------:R-:W-:Y:S11]  /*73d0*/  IADD3 R65, PT, PT, R65, 0x1, RZ ;  /* 0x0000000141417810 */ /* 0x000ff60007ffe0ff */
[----:B--2---:R-:W-:Y:S01]  /*73e0*/  @P0 IMAD.IADD R0, R99, 0x1, R2 ;  /* 0x0000000163000824 */ /* 0x004fe200078e0202 */
[----:B------:R-:W-:Y:S05]  /*73f0*/  @P0 WARPSYNC.ALL ;  /* 0x0000000000000948 */ /* 0x000fea0003800000 */
[----:B------:R2:W3:Y:S04]  /*7400*/  @P0 LDSM.16.M88.4 R56, [R4+UR48+0x400] ;  /* 0x000400300438083b */ /* 0x0004e80008000200 */
[----:B------:R2:W4:Y:S04]  /*7410*/  @P0 LDSM.16.M88.4 R60, [R3+0x400] ;  /* 0x00040000033c083b */ /* 0x0005280000000200 */
[----:B------:R2:W1:Y:S04]  /*7420*/  @P0 LDSM.16.M88.4 R68, [R2+0x400] ;  /* 0x000400000244083b */ /* 0x0004680000000200 */
[----:B------:R2:W1:Y:S02]  /*7430*/  @P0 LDSM.16.M88.4 R76, [R0+0x400] ;  /* 0x00040000004c083b */ /* 0x0004640000000200 */
.L_x_110:
[----:B------:R-:W-:Y:S05]  /*7440*/  BSYNC B1 ;  /* 0x0000000000017941 */ /* 0x000fea0003800000 */
.L_x_109:
[----:B--2---:R-:W-:Y:S05]  /*7450*/  VIADD R0, R48, 0x80 ;  /* 0x0000008030007836 */ /* 0x004fea0000000000 */
        /* <DEDUP_REMOVED lines=20> */
.L_x_114:
[----:B------:R-:W-:Y:S05]  /*75a0*/  WARPSYNC.ALL ;  /* 0x0000000000007948 */ /* 0x000fea0003800000 */
[----:B------:R-:W-:Y:S01]  /*75b0*/  R2UR UR4, R48 ;  /* 0x00000000300472ca */ /* 0x000fe200000e0000 */
[--C-:B---3--:R-:W-:Y:S01]  /*75c0*/  HADD2.F32 R3, -RZ, R56.reuse.H0_H0 ;  /* 0x20000038ff037230 */ /* 0x108fe20000004100 */
        /* <DEDUP_REMOVED lines=35> */
[--C-:B----4-:R-:W-:Y:S01]  /*7800*/  HADD2.F32 R0, -RZ, R60.reuse.H0_H0 ;  /* 0x2000003cff007230 */ /* 0x110fe20000004100 */
        /* <DEDUP_REMOVED lines=107> */
.L_x_116:
[----:B------:R-:W-:Y:S05]  /*7ec0*/  BSYNC.RECONVERGENT B0 ;  /* 0x0000000000007941 */ /* 0x000fea0003800200 */
.L_x_115:
        /* <DEDUP_REMOVED lines=20> */
.L_x_120:
[----:B------:R-:W-:Y:S05]  /*8010*/  BSYNC B0 ;  /* 0x0000000000007941 */ /* 0x000fea0003800000 */
.L_x_119:
[----:B------:R-:W-:Y:S11]  /*8020*/  ISETP.NE.AND P0, PT, R72, RZ, PT ;  /* 0x000000ff4800720c */ /* 0x000ff60003f05270 */
[----:B------:R-:W-:Y:S02]  /*8030*/  @!UPT UIADD3 URZ, UPT, UPT, URZ, URZ, URZ ;  /* 0x000000fffffff290 */ /* 0x000fe4000fffe0ff */
[----:B--2---:R-:W-:Y:S01]  /*8040*/  @P0 IADD3 R0, PT, PT, R99, R73, RZ ;  /* 0x0000004963000210 */ /* 0x004fe20007ffe0ff */
[----:B------:R-:W-:Y:S05]  /*8050*/  @P0 WARPSYNC.ALL ;  /* 0x0000000000000948 */ /* 0x000fea0003800000 */
[----:B------:R2:W3:Y:S04]  /*8060*/  @P0 LDSM.16.M88.4 R56, [R65+UR48+0x400] ;  /* 0x000400304138083b */ /* 0x0004e80008000200 */
[----:B------:R2:W4:Y:S04]  /*8070*/  @P0 LDSM.16.M88.4 R60, [R3+0x400] ;  /* 0x00040000033c083b */ /* 0x0005280000000200 */
[----:B------:R2:W1:Y:S04]  /*8080*/  @P0 LDSM.16.M88.4 R68, [R73+0x400] ;  /* 0x000400004944083b */ /* 0x0004680000000200 */
[----:B------:R2:W1:Y:S02]  /*8090*/  @P0 LDSM.16.M88.4 R76, [R0+0x400] ;  /* 0x00040000004c083b */ /* 0x0004640000000200 */
.L_x_118:
[----:B------:R-:W-:Y:S05]  /*80a0*/  BSYNC B1 ;  /* 0x0000000000017941 */ /* 0x000fea0003800000 */
.L_x_117:
        /* <DEDUP_REMOVED lines=21> */
.L_x_122:
[----:B------:R-:W-:Y:S01]  /*8200*/  ISETP.NE.AND P0, PT, R101, RZ, PT ;  /* 0x000000ff6500720c */ /* 0x000fe20003f05270 */
[----:B------:R-:W-:Y:S05]  /*8210*/  WARPSYNC.ALL ;  /* 0x0000000000007948 */ /* 0x000fea0003800000 */
[----:B------:R-:W-:Y:S01]  /*8220*/  R2UR UR4, R48 ;  /* 0x00000000300472ca */ /* 0x000fe200000e0000 */
[--C-:B---3--:R-:W-:Y:S01]  /*8230*/  HADD2.F32 R0, -RZ, R56.reuse.H0_H0 ;  /* 0x20000038ff007230 */ /* 0x108fe20000004100 */
[----:B------:R-:W-:Y:S01]  /*8240*/  R2UR UR5, R64 ;  /* 0x00000000400572ca */ /* 0x000fe200000e0000 */
[----:B------:R-:W-:Y:S01]  /*8250*/  HADD2.F32 R2, -RZ, R56.H1_H1 ;  /* 0x30000038ff027230 */ /* 0x000fe20000004100 */
[----:B------:R-:W-:Y:S01]  /*8260*/  BSSY.RECONVERGENT B0, `(.L_x_123) ;  /* 0x0000089000007945 */ /* 0x000fe20003800200 */
[--C-:B------:R-:W-:Y:S02]  /*8270*/  HADD2.F32 R3, -RZ, R57.reuse.H0_H0 ;  /* 0x20000039ff037230 */ /* 0x100fe40000004100 */
[----:B------:R-:W-:Y:S02]  /*8280*/  HADD2.F32 R48, -RZ, R57.H1_H1 ;  /* 0x30000039ff307230 */ /* 0x000fe40000004100 */
[--C-:B------:R-:W-:Y:S02]  /*8290*/  HADD2.F32 R50, -RZ, R58.reuse.H0_H0 ;  /* 0x2000003aff327230 */ /* 0x100fe40000004100 */
[----:B------:R-:W-:Y:S02]  /*82a0*/  HADD2.F32 R51, -RZ, R58.H1_H1 ;  /* 0x3000003aff337230 */ /* 0x000fe40000004100 */
[----:B-1----:R-:W1:Y:S01]  /*82b0*/  LDTM.16dp256bit.x8 R4, tmem[UR4+0xc0] ;  /* 0x0000c004000479ee */ /* 0x002e6200081a0000 */
[----:B------:R-:W-:Y:S01]  /*82c0*/  NOP ;  /* 0x0000000000007918 */ /* 0x000fe20000000000 */
[----:B------:R-:W-:Y:S01]  /*82d0*/  UIADD3 UR5, UPT, UPT, UR5, 0xd0, URZ ;  /* 0x000000d005057890 */ /* 0x000fe2000fffe0ff */
[--C-:B------:R-:W-:Y:S02]  /*82e0*/  HADD2.F32 R52, -RZ, R59.reuse.H0_H0 ;  /* 0x2000003bff347230 */ /* 0x100fe40000004100 */
[----:B------:R-:W-:Y:S01]  /*82f0*/  HADD2.F32 R53, -RZ, R59.H1_H1 ;  /* 0x3000003bff357230 */ /* 0x000fe20000004100 */
[----:B------:R-:W-:Y:S01]  /*8300*/  UPRMT UR5, UR37, 0x654, UR5 ;  /* 0x0000065425057896 */ /* 0x000fe20008000005 */
[--C-:B----4-:R-:W-:Y:S02]  /*8310*/  HADD2.F32 R54, -RZ, R60.reuse.H0_H0 ;  /* 0x2000003cff367230 */ /* 0x110fe40000004100 */
[----:B------:R-:W-:Y:S02]  /*8320*/  HADD2.F32 R55, -RZ, R60.H1_H1 ;  /* 0x3000003cff377230 */ /* 0x000fe40000004100 */
[--C-:B------:R-:W-:Y:S02]  /*8330*/  HADD2.F32 R56, -RZ, R61.reuse.H0_H0 ;  /* 0x2000003dff387230 */ /* 0x100fe40000004100 */
[----:B------:R-:W-:Y:S02]  /*8340*/  HADD2.F32 R57, -RZ, R61.H1_H1 ;  /* 0x3000003dff397230 */ /* 0x000fe40000004100 */
[----:B-1----:R-:W-:Y:S01]  /*8350*/  SYNCS.ARRIVE.TRANS64.RED.A1T0 RZ, [UR5], RZ ;  /* 0x000000ffffff79a7 */ /* 0x002fe20008100405 */
[--C-:B------:R-:W-:Y:S02]  /*8360*/  HADD2.F32 R58, -RZ, R62.reuse.H0_H0 ;  /* 0x2000003eff3a7230 */ /* 0x100fe40000004100 */
[----:B------:R-:W-:Y:S02]  /*8370*/  HADD2.F32 R59, -RZ, R62.H1_H1 ;  /* 0x3000003eff3b7230 */ /* 0x000fe40000004100 */
[--C-:B------:R-:W-:Y:S02]  /*8380*/  HADD2.F32 R60, -RZ, R63.reuse.H0_H0 ;  /* 0x2000003fff3c7230 */ /* 0x100fe40000004100 */
[----:B------:R-:W-:Y:S02]  /*8390*/  HADD2.F32 R61, -RZ, R63.H1_H1 ;  /* 0x3000003fff3d7230 */ /* 0x000fe40000004100 */
[C---:B------:R-:W-:Y:S01]  /*83a0*/  FMUL R4, R47.reuse, R4 ;  /* 0x000000042f047220 */ /* 0x040fe20000400000 */
[C---:B------:R-:W-:Y:S01]  /*83b0*/  FMUL R5, R47.reuse, R5 ;  /* 0x000000052f057220 */ /* 0x040fe20000400000 */
[C---:B------:R-:W-:Y:S01]  /*83c0*/  FMUL R6, R47.reuse, R6 ;  /* 0x000000062f067220 */ /* 0x040fe20000400000 */
[----:B------:R-:W-:Y:S01]  /*83d0*/  FMUL R7, R47, R7 ;  /* 0x000000072f077220 */ /* 0x000fe20000400000 */
[C---:B------:R-:W-:Y:S01]  /*83e0*/  FFMA R4, R49.reuse, R0, R4 ;  /* 0x0000000031047223 */ /* 0x040fe20000000004 */
[C---:B------:R-:W-:Y:S01]  /*83f0*/  FFMA R5, R49.reuse, R2, R5 ;  /* 0x0000000231057223 */ /* 0x040fe20000000005 */
[C---:B------:R-:W-:Y:S01]  /*8400*/  FFMA R6, R49.reuse, R3, R6 ;  /* 0x0000000331067223 */ /* 0x040fe20000000006 */
[----:B------:R-:W-:Y:S01]  /*8410*/  FFMA R7, R49, R48, R7 ;  /* 0x0000003031077223 */ /* 0x000fe20000000007 */
[C---:B------:R-:W-:Y:S01]  /*8420*/  FMUL R8, R47.reuse, R8 ;  /* 0x000000082f087220 */ /* 0x040fe20000400000 */
[----:B------:R-:W-:Y:S01]  /*8430*/  FMUL R9, R47, R9 ;  /* 0x000000092f097220 */ /* 0x000fe20000400000 */
[----:B------:R-:W-:Y:S01]  /*8440*/  F2FP.F16.F32.PACK_AB R4, R5, R4 ;  /* 0x000000040504723e */ /* 0x000fe200000000ff */
[----:B------:R-:W-:Y:S01]  /*8450*/  FMUL R0, R47, R10 ;  /* 0x0000000a2f007220 */ /* 0x000fe20000400000 */
[----:B------:R-:W-:Y:S01]  /*8460*/  F2FP.F16.F32.PACK_AB R5, R7, R6 ;  /* 0x000000060705723e */ /* 0x000fe200000000ff */
[C---:B------:R-:W-:Y:S01]  /*8470*/  FFMA R8, R49.reuse, R50, R8 ;  /* 0x0000003231087223 */ /* 0x040fe20000000008 */
[C---:B------:R-:W-:Y:S01]  /*8480*/  FFMA R9, R49.reuse, R51, R9 ;  /* 0x0000003331097223 */ /* 0x040fe20000000009 */
[----:B------:R-:W-:Y:S01]  /*8490*/  FFMA R0, R49, R52, R0 ;  /* 0x0000003431007223 */ /* 0x000fe20000000000 */
[C---:B------:R-:W-:Y:S01]  /*84a0*/  FMUL R2, R47.reuse, R11 ;  /* 0x0000000b2f027220 */ /* 0x040fe20000400000 */
[C---:B------:R-:W-:Y:S01]  /*84b0*/  FMUL R3, R47.reuse, R12 ;  /* 0x0000000c2f037220 */ /* 0x040fe20000400000 */
[----:B------:R-:W-:Y:S01]  /*84c0*/  FMUL R10, R47, R13 ;  /* 0x0000000d2f0a7220 */ /* 0x000fe20000400000 */
[----:B------:R-:W-:Y:S01]  /*84d0*/  F2FP.F16.F32.PACK_AB R6, R9, R8 ;  /* 0x000000080906723e */ /* 0x000fe200000000ff */
[C---:B------:R-:W-:Y:S01]  /*84e0*/  FFMA R2, R49.reuse, R53, R2 ;  /* 0x0000003531027223 */ /* 0x040fe20000000002 */
[C---:B------:R-:W-:Y:S01]  /*84f0*/  FFMA R3, R49.reuse, R54, R3 ;  /* 0x0000003631037223 */ /* 0x040fe20000000003 */
[----:B------:R-:W-:Y:S01]  /*8500*/  FFMA R10, R49, R55, R10 ;  /* 0x00000037310a7223 */ /* 0x000fe2000000000a */
[C---:B------:R-:W-:Y:S01]  /*8510*/  FMUL R11, R47.reuse, R14 ;  /* 0x0000000e2f0b7220 */ /* 0x040fe20000400000 */
[C---:B------:R-:W-:Y:S01]  /*8520*/  FMUL R15, R47.reuse, R15 ;  /* 0x0000000f2f0f7220 */ /* 0x040fe20000400000 */
[----:B------:R-:W-:Y:S01]  /*8530*/  F2FP.F16.F32.PACK_AB R7, R2, R0 ;  /* 0x000000000207723e */ /* 0x000fe200000000ff */
[----:B------:R-:W-:Y:S01]  /*8540*/  FMUL R12, R47, R16 ;  /* 0x000000102f0c7220 */ /* 0x000fe20000400000 */
[----:B------:R-:W-:Y:S01]  /*8550*/  F2FP.F16.F32.PACK_AB R8, R10, R3 ;  /* 0x000000030a08723e */ /* 0x000fe200000000ff */
[C---:B------:R-:W-:Y:S01]  /*8560*/  FFMA R11, R49.reuse, R56, R11 ;  /* 0x00000038310b7223 */ /* 0x040fe2000000000b */
[C---:B------:R-:W-:Y:S01]  /*8570*/  FFMA R15, R49.reuse, R57, R15 ;  /* 0x00000039310f7223 */ /* 0x040fe2000000000f */
[----:B------:R1:W-:Y:S01]  /*8580*/  STSM.16.M88.4 [R107+0x6400], R4 ;  /* 0x006400046b007844 */ /* 0x0003e20000000200 */
[----:B------:R-:W-:Y:S01]  /*8590*/  FFMA R12, R49, R58, R12 ;  /* 0x0000003a310c7223 */ /* 0x000fe2000000000c */
[C---:B------:R-:W-:Y:S01]  /*85a0*/  FMUL R13, R47.reuse, R17 ;  /* 0x000000112f0d7220 */ /* 0x040fe20000400000 */
[----:B------:R-:W-:Y:S01]  /*85b0*/  FMUL R14, R47, R18 ;  /* 0x000000122f0e7220 */ /* 0x000fe20000400000 */
[----:B------:R-:W-:Y:S01]  /*85c0*/  F2FP.F16.F32.PACK_AB R9, R15, R11 ;  /* 0x0000000b0f09723e */ /* 0x000fe200000000ff */
[--C-:B------:R-:W-:Y:S02]  /*85d0*/  HADD2.F32 R62, -RZ, R68.reuse.H0_H0 ;  /* 0x20000044ff3e7230 */ /* 0x100fe40000004100 */
[C---:B------:R-:W-:Y:S01]  /*85e0*/  FFMA R13, R49.reuse, R59, R13 ;  /* 0x0000003b310d7223 */ /* 0x040fe2000000000d */
[----:B------:R-:W-:Y:S01]  /*85f0*/  FFMA R14, R49, R60, R14 ;  /* 0x0000003c310e7223 */ /* 0x000fe2000000000e */
[C---:B------:R-:W-:Y:S01]  /*8600*/  FMUL R19, R47.reuse, R19 ;  /* 0x000000132f137220 */ /* 0x040fe20000400000 */
[----:B------:R-:W-:Y:S02]  /*8610*/  HADD2.F32 R63, -RZ, R68.H1_H1 ;  /* 0x30000044ff3f7230 */ /* 0x000fe40000004100 */
[----:B------:R-:W-:Y:S01]  /*8620*/  FMUL R16, R47, R20 ;  /* 0x000000142f107220 */ /* 0x000fe20000400000 */
[----:B------:R-:W-:Y:S01]  /*8630*/  F2FP.F16.F32.PACK_AB R10, R13, R12 ;  /* 0x0000000c0d0a723e */ /* 0x000fe200000000ff */
[C---:B------:R-:W-:Y:S01]  /*8640*/  FFMA R19, R49.reuse, R61, R19 ;  /* 0x0000003d31137223 */ /* 0x040fe20000000013 */
[--C-:B------:R-:W-:Y:S02]  /*8650*/  HADD2.F32 R64, -RZ, R69.reuse.H0_H0 ;  /* 0x20000045ff407230 */ /* 0x100fe40000004100 */
[----:B------:R-:W-:Y:S01]  /*8660*/  FFMA R16, R49, R62, R16 ;  /* 0x0000003e31107223 */ /* 0x000fe20000000010 */
[----:B------:R-:W-:Y:S01]  /*8670*/  FMUL R17, R47, R21 ;  /* 0x000000152f117220 */ /* 0x000fe20000400000 */
[----:B------:R-:W-:Y:S01]  /*8680*/  HADD2.F32 R65, -RZ, R69.H1_H1 ;  /* 0x30000045ff417230 */ /* 0x000fe20000004100 */
[----:B------:R-:W-:Y:S01]  /*8690*/  F2FP.F16.F32.PACK_AB R11, R19, R14 ;  /* 0x0000000e130b723e */ /* 0x000fe200000000ff */
[----:B------:R-:W-:Y:S01]  /*86a0*/  FMUL R18, R47, R22 ;  /* 0x000000162f127220 */ /* 0x000fe20000400000 */
[----:B------:R-:W-:Y:S01]  /*86b0*/  FFMA R17, R49, R63, R17 ;  /* 0x0000003f31117223 */ /* 0x000fe20000000011 */
[--C-:B------:R-:W-:Y:S02]  /*86c0*/  HADD2.F32 R66, -RZ, R70.reuse.H0_H0 ;  /* 0x20000046ff427230 */ /* 0x100fe40000004100 */
[----:B------:R-:W-:Y:S01]  /*86d0*/  FMUL R23, R47, R23 ;  /* 0x000000172f177220 */ /* 0x000fe20000400000 */
[----:B------:R1:W-:Y:S01]  /*86e0*/  STSM.16.M88.4 [R106+0x6400], R8 ;  /* 0x006400086a007844 */ /* 0x0003e20000000200 */
[----:B------:R-:W-:Y:S01]  /*86f0*/  FFMA R18, R49, R64, R18 ;  /* 0x0000004031127223 */ /* 0x000fe20000000012 */
[----:B------:R-:W-:Y:S01]  /*8700*/  F2FP.F16.F32.PACK_AB R16, R17, R16 ;  /* 0x000000101110723e */ /* 0x000fe200000000ff */
[----:B------:R-:W-:Y:S01]  /*8710*/  FFMA R23, R49, R65, R23 ;  /* 0x0000004131177223 */ /* 0x000fe20000000017 */
[----:B------:R-:W-:Y:S02]  /*8720*/  HADD2.F32 R67, -RZ, R70.H1_H1 ;  /* 0x30000046ff437230 */ /* 0x000fe40000004100 */
[C---:B------:R-:W-:Y:S01]  /*8730*/  FMUL R20, R47.reuse, R24 ;  /* 0x000000182f147220 */ /* 0x040fe20000400000 */
[--C-:B------:R-:W-:Y:S02]  /*8740*/  HADD2.F32 R68, -RZ, R71.reuse.H0_H0 ;  /* 0x20000047ff447230 */ /* 0x100fe40000004100 */
[----:B------:R-:W-:Y:S01]  /*8750*/  FMUL R21, R47, R25 ;  /* 0x000000192f157220 */ /* 0x000fe20000400000 */
[----:B------:R-:W-:Y:S01]  /*8760*/  F2FP.F16.F32.PACK_AB R17, R23, R18 ;  /* 0x000000121711723e */ /* 0x000fe200000000ff */
[C---:B------:R-:W-:Y:S01]  /*8770*/  FFMA R20, R49.reuse, R66, R20 ;  /* 0x0000004231147223 */ /* 0x040fe20000000014 */
[----:B------:R-:W-:Y:S02]  /*8780*/  HADD2.F32 R69, -RZ, R71.H1_H1 ;  /* 0x30000047ff457230 */ /* 0x000fe40000004100 */
[----:B------:R-:W-:Y:S01]  /*8790*/  FFMA R21, R49, R67, R21 ;  /* 0x0000004331157223 */ /* 0x000fe20000000015 */
[C---:B------:R-:W-:Y:S01]  /*87a0*/  FMUL R22, R47.reuse, R26 ;  /* 0x0000001a2f167220 */ /* 0x040fe20000400000 */
[--C-:B------:R-:W-:Y:S02]  /*87b0*/  HADD2.F32 R70, -RZ, R76.reuse.H0_H0 ;  /* 0x2000004cff467230 */ /* 0x100fe40000004100 */
[C---:B------:R-:W-:Y:S01]  /*87c0*/  FMUL R27, R47.reuse, R27 ;  /* 0x0000001b2f1b7220 */ /* 0x040fe20000400000 */
[----:B------:R-:W-:Y:S02]  /*87d0*/  HADD2.F32 R71, -RZ, R76.H1_H1 ;  /* 0x3000004cff477230 */ /* 0x000fe40000004100 */
[C---:B------:R-:W-:Y:S01]  /*87e0*/  FMUL R24, R47.reuse, R28 ;  /* 0x0000001c2f187220 */ /* 0x040fe20000400000 */
[--C-:B------:R-:W-:Y:S02]  /*87f0*/  HADD2.F32 R72, -RZ, R77.reuse.H0_H0 ;  /* 0x2000004dff487230 */ /* 0x100fe40000004100 */
[----:B------:R-:W-:Y:S01]  /*8800*/  FMUL R25, R47, R29 ;  /* 0x0000001d2f197220 */ /* 0x000fe20000400000 */
[----:B------:R-:W-:Y:S01]  /*8810*/  FFMA R22, R49, R68, R22 ;  /* 0x0000004431167223 */ /* 0x000fe20000000016 */
[----:B------:R-:W-:Y:S02]  /*8820*/  HADD2.F32 R73, -RZ, R77.H1_H1 ;  /* 0x3000004dff497230 */ /* 0x000fe40000004100 */
[----:B------:R-:W-:Y:S01]  /*8830*/  FMUL R26, R47, R30 ;  /* 0x0000001e2f1a7220 */ /* 0x000fe20000400000 */
[----:B------:R-:W-:Y:S01]  /*8840*/  FFMA R27, R49, R69, R27 ;  /* 0x00000045311b7223 */ /* 0x000fe2000000001b */
        /* <DEDUP_REMOVED lines=12> */
[----:B------:R-:W-:Y:S01]  /*8910*/  FMUL R35, R47, R35 ;  /* 0x000000232f237220 */ /* 0x000fe20000400000 */
[C---:B------:R-:W-:Y:S01]  /*8920*/  FFMA R28, R49.reuse, R74, R28 ;  /* 0x0000004a311c7223 */ /* 0x040fe2000000001c */
[C---:B------:R-:W-:Y:S01]  /*8930*/  FFMA R29, R49.reuse, R75, R29 ;  /* 0x0000004b311d7223 */ /* 0x040fe2000000001d */
[C---:B------:R-:W-:Y:S01]  /*8940*/  FFMA R30, R49.reuse, R76, R30 ;  /* 0x0000004c311e7223 */ /* 0x040fe2000000001e */
[----:B------:R-:W-:Y:S01]  /*8950*/  FFMA R35, R49, R77, R35 ;  /* 0x0000004d31237223 */ /* 0x000fe20000000023 */
[----:B------:R-:W-:Y:S02]  /*8960*/  F2FP.F16.F32.PACK_AB R18, R21, R20 ;  /* 0x000000141512723e */ /* 0x000fe400000000ff */
[----:B------:R-:W-:Y:S02]  /*8970*/  F2FP.F16.F32.PACK_AB R19, R27, R22 ;  /* 0x000000161b13723e */ /* 0x000fe400000000ff */
[----:B------:R-:W-:Y:S02]  /*8980*/  F2FP.F16.F32.PACK_AB R24, R25, R24 ;  /* 0x000000181918723e */ /* 0x000fe400000000ff */
[----:B------:R-:W-:Y:S01]  /*8990*/  F2FP.F16.F32.PACK_AB R25, R31, R26 ;  /* 0x0000001a1f19723e */ /* 0x000fe200000000ff */
[----:B------:R1:W-:Y:S01]  /*89a0*/  STSM.16.M88.4 [R108+0x6000], R16 ;  /* 0x006000106c007844 */ /* 0x0003e20000000200 */
[----:B------:R-:W-:Y:S02]  /*89b0*/  F2FP.F16.F32.PACK_AB R26, R29, R28 ;  /* 0x0000001c1d1a723e */ /* 0x000fe400000000ff */
[----:B------:R-:W-:Y:S05]  /*89c0*/  F2FP.F16.F32.PACK_AB R27, R35, R30 ;  /* 0x0000001e231b723e */ /* 0x000fea00000000ff */
        /* <DEDUP_REMOVED lines=18> */
.L_x_124:
[----:B------:R-:W-:Y:S05]  /*8af0*/  BSYNC.RECONVERGENT B0 ;  /* 0x0000000000007941 */ /* 0x000fea0003800200 */
.L_x_123:
[----:B------:R-:W-:Y:S01]  /*8b00*/  BAR.SYNC.DEFER_BLOCKING 0x1, 0x80 ;  /* 0x0042000000007b1d */ /* 0x000fe20000010000 */
[----:B------:R-:W-:Y:S01]  /*8b10*/  UISETP.NE.AND UP0, UPT, UR49, -0x4, UPT ;  /* 0xfffffffc3100788c */ /* 0x000fe2000bf05270 */
[----:B------:R-:W-:Y:S08]  /*8b20*/  IADD3 R45, PT, PT, R45, 0x1, RZ ;  /* 0x000000012d2d7810 */ /* 0x000ff00007ffe0ff */
[----:B------:R-:W-:Y:S05]  /*8b30*/  BRA.U !UP0, `(.L_x_125) ;  /* 0x0000000108287547 */ /* 0x000fea000b800000 */
[----:B------:R-:W-:Y:S01]  /*8b40*/  ISETP.NE.AND P0, PT, R105, RZ, PT ;  /* 0x000000ff6900720c */ /* 0x000fe20003f05270 */
[----:B------:R-:W-:Y:S01]  /*8b50*/  IMAD.U32 R2, RZ, RZ, UR51 ;  /* 0x00000033ff027e24 */ /* 0x000fe2000f8e00ff */
[----:B------:R-:W-:Y:S01]  /*8b60*/  UIADD3 UR51, UPT, UPT, UR51, 0x1, URZ ;  /* 0x0000000133337890 */ /* 0x000fe2000fffe0ff */
[----:B------:R-:W-:Y:S03]  /*8b70*/  IMAD.U32 R0, RZ, RZ, UR37 ;  /* 0x00000025ff007e24 */ /* 0x000fe6000f8e00ff */
[----:B------:R-:W-:Y:S04]  /*8b80*/  UISETP.NE.AND UP0, UPT, UR51, 0x4, UPT ;  /* 0x000000043300788c */ /* 0x000fe8000bf05270 */
[----:B------:R-:W-:Y:S03]  /*8b90*/  USEL UR51, UR51, URZ, UP0 ;  /* 0x000000ff33337287 */ /* 0x000fe60008000000 */
[----:B------:R-:W-:Y:S05]  /*8ba0*/  @P0 LEA R2, R2, UR48, 0x3 ;  /* 0x0000003002020c11 */ /* 0x000fea000f8e18ff */
[----:B------:R-:W-:Y:S05]  /*8bb0*/  @P0 VIADD R2, R2, 0x60 ;  /* 0x0000006002020836 */ /* 0x000fea0000000000 */
[----:B------:R-:W-:Y:S04]  /*8bc0*/  @P0 PRMT R0, R0, 0x654, R2 ;  /* 0x0000065400000816 */ /* 0x000fe80000000002 */
[----:B------:R2:W-:Y:S03]  /*8bd0*/  @P0 SYNCS.ARRIVE.TRANS64.RED.A1T0 RZ, [R0+URZ], RZ ;  /* 0x000000ff00ff09a7 */ /* 0x0005e600081004ff */
.L_x_125:
[----:B------:R-:W-:Y:S01]  /*8be0*/  ISETP.NE.AND P2, PT, R102, RZ, PT ;  /* 0x000000ff6600720c */ /* 0x000fe20003f45270 */
[----:B------:R-:W-:Y:S01]  /*8bf0*/  UIADD3 UR49, UPT, UPT, UR49, 0x4, URZ ;  /* 0x0000000431317890 */ /* 0x000fe2000fffe0ff */
[----:B------:R-:W-:Y:S01]  /*8c00*/  ISETP.NE.AND P0, PT, R104, 0x2, PT ;  /* 0x000000026800780c */ /* 0x000fe20003f05270 */
[----:B------:R-:W-:Y:S01]  /*8c10*/  IMAD.IADD R14, R43, 0x1, R86 ;  /* 0x000000012b0e7824 */ /* 0x000fe200078e0256 */
[----:B------:R-:W-:Y:S01]  /*8c20*/  ISETP.NE.AND P1, PT, R45, 0x4, PT ;  /* 0x000000042d00780c */ /* 0x000fe20003f25270 */
[----:B------:R-:W-:Y:S01]  /*8c30*/  IMAD.IADD R15, R44, 0x1, R87 ;  /* 0x000000012c0f7824 */ /* 0x000fe200078e0257 */
[----:B------:R-:W-:Y:S02]  /*8c40*/  SEL R2, RZ, 0x1, P0 ;  /* 0x00000001ff027807 */ /* 0x000fe40000000000 */
[----:B--2---:R-:W-:Y:S02]  /*8c50*/  SEL R0, RZ, 0x1, P1 ;  /* 0x00000001ff007807 */ /* 0x004fe40000800000 */
[----:B------:R-:W-:Y:S02]  /*8c60*/  LOP3.LUT R96, R96, R2, RZ, 0x3c, !PT ;  /* 0x0000000260607212 */ /* 0x000fe400078e3cff */
[----:B------:R-:W-:Y:S02]  /*8c70*/  LOP3.LUT R97, R97, R0, RZ, 0x3c, !PT ;  /* 0x0000000061617212 */ /* 0x000fe400078e3cff */
[----:B------:R-:W-:Y:S02]  /*8c80*/  @P2 R2UR UR36, R95 ;  /* 0x000000005f2422ca */ /* 0x000fe400000e0000 */
[----:B------:R-:W-:Y:S02]  /*8c90*/  SEL R104, R104, RZ, P0 ;  /* 0x000000ff68687207 */ /* 0x000fe40000000000 */
[----:B------:R-:W-:Y:S01]  /*8ca0*/  SEL R45, R45, RZ, P1 ;  /* 0x000000ff2d2d7207 */ /* 0x000fe20000800000 */
[----:B------:R-:W-:Y:S10]  /*8cb0*/  @P2 BRA `(.L_x_126) ;  /* 0xffffffc000082947 */ /* 0x000ff4000383ffff */
[----:B------:R-:W-:-:S09]  /*8cc0*/  UISETP.NE.AND UP0, UPT, UR50, URZ, UPT ;  /* 0x000000ff3200728c */ /* 0x000fd2000bf05270 */
[----:B------:R-:W-:Y:S05]  /*8cd0*/  BRA.U !UP0, `(.L_x_127) ;  /* 0x0000000108487547 */ /* 0x000fea000b800000 */
[----:B------:R-:W2:Y:S02]  /*8ce0*/  LDCU.64 UR4, c[0x0][0x890] ;  /* 0x00011200ff0477ac */ /* 0x000ea40008000a00 */
[----:B--2---:R-:W-:-:S04]  /*8cf0*/  UISETP.NE.U32.AND UP0, UPT, UR4, URZ, UPT ;  /* 0x000000ff0400728c */ /* 0x004fc8000bf05070 */
[----:B------:R-:W-:-:S09]  /*8d00*/  UISETP.NE.AND.EX UP0, UPT, UR5, URZ, UPT, UP0 ;  /* 0x000000ff0500728c */ /* 0x000fd2000bf05300 */
[----:B------:R-:W-:Y:S05]  /*8d10*/  BRA.U UP0, `(.L_x_128) ;  /* 0x00000001000c7547 */ /* 0x000fea000b800000 */
[----:B------:R-:W-:-:S13]  /*8d20*/  FSETP.NEU.AND P0, PT, R49, RZ, PT ;  /* 0x000000ff3100720b */ /* 0x000fda0003f0d000 */
[----:B------:R-:W-:Y:S05]  /*8d30*/  @!P0 EXIT ;  /* 0x000000000000894d */ /* 0x000fea0003800000 */
[----:B------:R-:W-:Y:S05]  /*8d40*/  BRA `(.L_x_127) ;  /* 0x00000000002c7947 */ /* 0x000fea0003800000 */
.L_x_128:
[----:B------:R-:W-:Y:S01]  /*8d50*/  ISETP.NE.AND P0, PT, R103, RZ, PT ;  /* 0x000000ff6700720c */ /* 0x000fe20003f05270 */
[----:B------:R-:W-:-:S12]  /*8d60*/  BSSY.RECONVERGENT B0, `(.L_x_127) ;  /* 0x0000009000007945 */ /* 0x000fd80003800200 */
[----:B------:R-:W-:Y:S05]  /*8d70*/  @P0 BRA `(.L_x_129) ;  /* 0x0000000000140947 */ /* 0x000fea0003800000 */
[----:B------:R-:W2:Y:S02]  /*8d80*/  LDCU.64 UR4, c[0x0][0x888] ;  /* 0x00011100ff0477ac */ /* 0x000ea40008000a00 */
[----:B--2---:R-:W-:-:S04]  /*8d90*/  ISETP.NE.U32.AND P0, PT, RZ, UR4, PT ;  /* 0x00000004ff007c0c */ /* 0x004fc8000bf05070 */
[----:B------:R-:W-:-:S13]  /*8da0*/  ISETP.NE.AND.EX P0, PT, RZ, UR5, PT, P0 ;  /* 0x00000005ff007c0c */ /* 0x000fda000bf05300 */
[----:B------:R-:W-:Y:S05]  /*8db0*/  @!P0 EXIT ;  /* 0x000000000000894d */ /* 0x000fea0003800000 */
[----:B------:R-:W-:Y:S05]  /*8dc0*/  BRA `(.L_x_130) ;  /* 0x0000000000087947 */ /* 0x000fea0003800000 */
.L_x_129:
[----:B------:R-:W-:-:S13]  /*8dd0*/  FSETP.NEU.AND P0, PT, R49, RZ, PT ;  /* 0x000000ff3100720b */ /* 0x000fda0003f0d000 */
[----:B------:R-:W-:Y:S05]  /*8de0*/  @!P0 EXIT ;  /* 0x000000000000894d */ /* 0x000fea0003800000 */
.L_x_130:
[----:B------:R-:W-:Y:S05]  /*8df0*/  BSYNC.RECONVERGENT B0 ;  /* 0x0000000000007941 */ /* 0x000fea0003800200 */
.L_x_127:
[----:B------:R-:W-:Y:S01]  /*8e00*/  ULEA UR4, UR51, UR48, 0x3 ;  /* 0x0000003033047291 */ /* 0x000fe2000f8e18ff */
[----:B------:R-:W-:-:S04]  /*8e10*/  DEPBAR.LE SB0, 0x0 ;  /* 0x000080000000791a */ /* 0x000fc80000000000 */
[----:B------:R-:W-:-:S04]  /*8e20*/  UIADD3 UR4, UPT, UPT, UR4, 0x60, URZ ;  /* 0x0000006004047890 */ /* 0x000fc8000fffe0ff */
[----:B------:R-:W-:-:S09]  /*8e30*/  UPRMT UR4, UR37, 0x654, UR4 ;  /* 0x0000065425047896 */ /* 0x000fd20008000004 */
[----:B------:R-:W-:Y:S01]  /*8e40*/  SYNCS.ARRIVE.TRANS64.RED.A1T0 RZ, [UR4], RZ ;  /* 0x000000ffffff79a7 */ /* 0x000fe20008100404 */
[----:B------:R-:W-:Y:S05]  /*8e50*/  EXIT ;  /* 0x000000000000794d */ /* 0x000fea0003800000 */
.L_x_19:
[----:B--2---:R2:W1:Y:S02]  /*8e60*/  SYNCS.PHASECHK.TRANS64.TRYWAIT P0, [R2+URZ+0x100], R3 ;  /* 0x00010003020075a7 */ /* 0x00446400080011ff */
[----:B-1----:R-:W-:Y:S05]  /*8e70*/  @!P0 NANOSLEEP.SYNCS 0x989680 ;  /* 0x009896800000895d */ /* 0x002fea0003900000 */
[----:B------:R-:W1:Y:S02]  /*8e80*/  @!P0 SYNCS.PHASECHK.TRANS64 P0, [R2+URZ+0x100], R3 ;  /* 0x00010003020085a7 */ /* 0x000e6400080010ff */
[----:B-1----:R-:W-:Y:S05]  /*8e90*/  @!P0 BRA `(.L_x_19) ;  /* 0xfffffffc00f08947 */ /* 0x002fea000383ffff */
[----:B------:R-:W-:Y:S05]  /*8ea0*/  BRA `(.L_x_131) ;  /* 0xffffff8400cc7947 */ /* 0x000fea000383ffff */
.L_x_22:
[----:B-1----:R-:W-:-:S07]  /*8eb0*/  MOV R2, UR33 ;  /* 0x0000002100027c02 */ /* 0x002fce0008000f00 */
.L_x_132:
[----:B-1----:R1:W2:Y:S02]  /*8ec0*/  SYNCS.PHASECHK.TRANS64.TRYWAIT P0, [R2+URZ+0x20], R4 ;  /* 0x00002004020075a7 */ /* 0x0022a400080011ff */
[----:B--2---:R-:W-:Y:S05]  /*8ed0*/  @!P0 NANOSLEEP.SYNCS 0x989680 ;  /* 0x009896800000895d */ /* 0x004fea0003900000 */
[----:B------:R-:W2:Y:S02]  /*8ee0*/  @!P0 SYNCS.PHASECHK.TRANS64 P0, [R2+URZ+0x20], R4 ;  /* 0x00002004020085a7 */ /* 0x000ea400080010ff */
[----:B--2---:R-:W-:Y:S05]  /*8ef0*/  @!P0 BRA `(.L_x_132) ;  /* 0xfffffffc00f08947 */ /* 0x004fea000383ffff */
[----:B------:R-:W-:Y:S05]  /*8f00*/  BRA `(.L_x_21) ;  /* 0xffffff88001c7947 */ /* 0x000fea000383ffff */
.L_x_28:
[----:B-1----:R-:W-:-:S07]  /*8f10*/  MOV R2, UR17 ;  /* 0x0000001100027c02 */ /* 0x002fce0008000f00 */
.L_x_133:
[----:B-1----:R1:W2:Y:S02]  /*8f20*/  SYNCS.PHASECHK.TRANS64.TRYWAIT P0, [R2+URZ+0x20], R4 ;  /* 0x00002004020075a7 */ /* 0x0022a400080011ff */
[----:B--2---:R-:W-:Y:S05]  /*8f30*/  @!P0 NANOSLEEP.SYNCS 0x989680 ;  /* 0x009896800000895d */ /* 0x004fea0003900000 */
[----:B------:R-:W2:Y:S02]  /*8f40*/  @!P0 SYNCS.PHASECHK.TRANS64 P0, [R2+URZ+0x20], R4 ;  /* 0x00002004020085a7 */ /* 0x000ea400080010ff */
[----:B--2---:R-:W-:Y:S05]  /*8f50*/  @!P0 BRA `(.L_x_133) ;  /* 0xfffffffc00f08947 */ /* 0x004fea000383ffff */
[----:B------:R-:W-:Y:S05]  /*8f60*/  BRA `(.L_x_27) ;  /* 0xffffff8800c47947 */ /* 0x000fea000383ffff */
.L_x_32:
[----:B-1----:R1:W2:Y:S02]  /*8f70*/  SYNCS.PHASECHK.TRANS64.TRYWAIT P0, [R2+URZ+0x90], R3 ;  /* 0x00009003020075a7 */ /* 0x0022a400080011ff */
[----:B--2---:R-:W-:Y:S05]  /*8f80*/  @!P0 NANOSLEEP.SYNCS 0x989680 ;  /* 0x009896800000895d */ /* 0x004fea0003900000 */
[----:B------:R-:W2:Y:S02]  /*8f90*/  @!P0 SYNCS.PHASECHK.TRANS64 P0, [R2+URZ+0x90], R3 ;  /* 0x00009003020085a7 */ /* 0x000ea400080010ff */
[----:B--2---:R-:W-:Y:S05]  /*8fa0*/  @!P0 BRA `(.L_x_32) ;  /* 0xfffffffc00f08947 */ /* 0x004fea000383ffff */
[----:B------:R-:W-:Y:S05]  /*8fb0*/  BRA `(.L_x_134) ;  /* 0xffffff8c00547947 */ /* 0x000fea000383ffff */
.L_x_36:
[----:B----4-:R-:W-:-:S07]  /*8fc0*/  MOV R0, UR5 ;  /* 0x0000000500007c02 */ /* 0x010fce0008000f00 */
.L_x_135:
[----:B-1----:R1:W2:Y:S02]  /*8fd0*/  SYNCS.PHASECHK.TRANS64.TRYWAIT P0, [R0+URZ], R2 ;  /* 0x00000002000075a7 */ /* 0x0022a400080011ff */
[----:B--2---:R-:W-:Y:S05]  /*8fe0*/  @!P0 NANOSLEEP.SYNCS 0x989680 ;  /* 0x009896800000895d */ /* 0x004fea0003900000 */
[----:B------:R-:W2:Y:S02]  /*8ff0*/  @!P0 SYNCS.PHASECHK.TRANS64 P0, [R0+URZ], R2 ;  /* 0x00000002000085a7 */ /* 0x000ea400080010ff */
[----:B--2---:R-:W-:Y:S05]  /*9000*/  @!P0 BRA `(.L_x_135) ;  /* 0xfffffffc00f08947 */ /* 0x004fea000383ffff */
[----:B------:R-:W-:Y:S05]  /*9010*/  BRA `(.L_x_136) ;  /* 0xffffff9000c47947 */ /* 0x000fea000383ffff */
.L_x_37:
[----:B----4-:R-:W-:-:S07]  /*9020*/  MOV R0, UR5 ;  /* 0x0000000500007c02 */ /* 0x010fce0008000f00 */
.L_x_137:
[----:B-1----:R1:W2:Y:S02]  /*9030*/  SYNCS.PHASECHK.TRANS64.TRYWAIT P0, [R0+URZ], R3 ;  /* 0x00000003000075a7 */ /* 0x0022a400080011ff */
[----:B--2---:R-:W-:Y:S05]  /*9040*/  @!P0 NANOSLEEP.SYNCS 0x989680 ;  /* 0x009896800000895d */ /* 0x004fea0003900000 */
[----:B------:R-:W2:Y:S02]  /*9050*/  @!P0 SYNCS.PHASECHK.TRANS64 P0, [R0+URZ], R3 ;  /* 0x00000003000085a7 */ /* 0x000ea400080010ff */
[----:B--2---:R-:W-:Y:S05]  /*9060*/  @!P0 BRA `(.L_x_137) ;  /* 0xfffffffc00f08947 */ /* 0x004fea000383ffff */
[----:B------:R-:W-:Y:S05]  /*9070*/  BRA `(.L_x_138) ;  /* 0xffffff9000d07947 */ /* 0x000fea000383ffff */
.L_x_38:
[----:B----4-:R-:W-:-:S07]  /*9080*/  MOV R0, UR5 ;  /* 0x0000000500007c02 */ /* 0x010fce0008000f00 */
.L_x_139:
[----:B-1----:R1:W2:Y:S02]  /*9090*/  SYNCS.PHASECHK.TRANS64.TRYWAIT P0, [R0+URZ], R3 ;  /* 0x00000003000075a7 */ /* 0x0022a400080011ff */
[----:B--2---:R-:W-:Y:S05]  /*90a0*/  @!P0 NANOSLEEP.SYNCS 0x989680 ;  /* 0x009896800000895d */ /* 0x004fea0003900000 */
[----:B------:R-:W2:Y:S02]  /*90b0*/  @!P0 SYNCS.PHASECHK.TRANS64 P0, [R0+URZ], R3 ;  /* 0x00000003000085a7 */ /* 0x000ea400080010ff */
[----:B--2---:R-:W-:Y:S05]  /*90c0*/  @!P0 BRA `(.L_x_139) ;  /* 0xfffffffc00f08947 */ /* 0x004fea000383ffff */
[----:B------:R-:W-:Y:S05]  /*90d0*/  BRA `(.L_x_140) ;  /* 0xffffff9000dc7947 */ /* 0x000fea000383ffff */
.L_x_41:
[----:B-1----:R1:W2:Y:S02]  /*90e0*/  SYNCS.PHASECHK.TRANS64.TRYWAIT P0, [R0+URZ+0xf0], R4 ;  /* 0x0000f004000075a7 */ /* 0x0022a400080011ff */
[----:B--2---:R-:W-:Y:S05]  /*90f0*/  @!P0 NANOSLEEP.SYNCS 0x989680 ;  /* 0x009896800000895d */ /* 0x004fea0003900000 */
[----:B------:R-:W2:Y:S02]  /*9100*/  @!P0 SYNCS.PHASECHK.TRANS64 P0, [R0+URZ+0xf0], R4 ;  /* 0x0000f004000085a7 */ /* 0x000ea400080010ff */
[----:B--2---:R-:W-:Y:S05]  /*9110*/  @!P0 BRA `(.L_x_41) ;  /* 0xfffffffc00f08947 */ /* 0x004fea000383ffff */
[----:B------:R-:W-:Y:S05]  /*9120*/  BRA `(.L_x_141) ;  /* 0xffffff9400387947 */ /* 0x000fea000383ffff */
.L_x_42:
[----:B------:R-:W-:-:S07]  /*9130*/  MOV R0, UR5 ;  /* 0x0000000500007c02 */ /* 0x000fce0008000f00 */
.L_x_142:
[----:B-1----:R1:W2:Y:S02]  /*9140*/  SYNCS.PHASECHK.TRANS64.TRYWAIT P0, [R0+URZ+0xa0], R5 ;  /* 0x0000a005000075a7 */ /* 0x0022a400080011ff */
[----:B--2---:R-:W-:Y:S05]  /*9150*/  @!P0 NANOSLEEP.SYNCS 0x989680 ;  /* 0x009896800000895d */ /* 0x004fea0003900000 */
[----:B------:R-:W2:Y:S02]  /*9160*/  @!P0 SYNCS.PHASECHK.TRANS64 P0, [R0+URZ+0xa0], R5 ;  /* 0x0000a005000085a7 */ /* 0x000ea400080010ff */
[----:B--2---:R-:W-:Y:S05]  /*9170*/  @!P0 BRA `(.L_x_142) ;  /* 0xfffffffc00f08947 */ /* 0x004fea000383ffff */
[----:B------:R-:W-:Y:S05]  /*9180*/  BRA `(.L_x_143) ;  /* 0xffffff9400487947 */ /* 0x000fea000383ffff */
.L_x_43:
[----:B-1----:R1:W2:Y:S02]  /*9190*/  SYNCS.PHASECHK.TRANS64.TRYWAIT P1, [R0+URZ+0x90], R4 ;  /* 0x00009004000075a7 */ /* 0x0022a400080211ff */
[----:B--2---:R-:W-:Y:S05]  /*91a0*/  @!P1 NANOSLEEP.SYNCS 0x989680 ;  /* 0x009896800000995d */ /* 0x004fea0003900000 */
[----:B------:R-:W2:Y:S02]  /*91b0*/  @!P1 SYNCS.PHASECHK.TRANS64 P1, [R0+URZ+0x90], R4 ;  /* 0x00009004000095a7 */ /* 0x000ea400080210ff */
[----:B--2---:R-:W-:Y:S05]  /*91c0*/  @!P1 BRA `(.L_x_43) ;  /* 0xfffffffc00f09947 */ /* 0x004fea000383ffff */
[----:B------:R-:W-:Y:S05]  /*91d0*/  BRA `(.L_x_144) ;  /* 0xffffff9400787947 */ /* 0x000fea000383ffff */
.L_x_46:
[----:B------:R-:W-:-:S07]  /*91e0*/  MOV R0, UR5 ;  /* 0x0000000500007c02 */ /* 0x000fce0008000f00 */
.L_x_145:
[----:B-1----:R1:W2:Y:S02]  /*91f0*/  SYNCS.PHASECHK.TRANS64.TRYWAIT P0, [R0+URZ+0xa0], R2 ;  /* 0x0000a002000075a7 */ /* 0x0022a400080011ff */
[----:B--2---:R-:W-:Y:S05]  /*9200*/  @!P0 NANOSLEEP.SYNCS 0x989680 ;  /* 0x009896800000895d */ /* 0x004fea0003900000 */
[----:B------:R-:W2:Y:S02]  /*9210*/  @!P0 SYNCS.PHASECHK.TRANS64 P0, [R0+URZ+0xa0], R2 ;  /* 0x0000a002000085a7 */ /* 0x000ea400080010ff */
[----:B--2---:R-:W-:Y:S05]  /*9220*/  @!P0 BRA `(.L_x_145) ;  /* 0xfffffffc00f08947 */ /* 0x004fea000383ffff */
[----:B------:R-:W-:Y:S05]  /*9230*/  BRA `(.L_x_45) ;  /* 0xffffff9400cc7947 */ /* 0x000fea000383ffff */
.L_x_53:
[----:B-1----:R1:W2:Y:S02]  /*9240*/  SYNCS.PHASECHK.TRANS64.TRYWAIT P1, [R0+URZ+0x90], R2 ;  /* 0x00009002000075a7 */ /* 0x0022a400080211ff */
[----:B--2---:R-:W-:Y:S05]  /*9250*/  @!P1 NANOSLEEP.SYNCS 0x989680 ;  /* 0x009896800000995d */ /* 0x004fea0003900000 */
[----:B------:R-:W2:Y:S02]  /*9260*/  @!P1 SYNCS.PHASECHK.TRANS64 P1, [R0+URZ+0x90], R2 ;  /* 0x00009002000095a7 */ /* 0x000ea400080210ff */
[----:B--2---:R-:W-:Y:S05]  /*9270*/  @!P1 BRA `(.L_x_53) ;  /* 0xfffffffc00f09947 */ /* 0x004fea000383ffff */
[----:B------:R-:W-:Y:S05]  /*9280*/  BRA `(.L_x_146) ;  /* 0xffffff9c003c7947 */ /* 0x000fea000383ffff */
.L_x_54:
[----:B------:R-:W-:-:S07]  /*9290*/  MOV R2, UR7 ;  /* 0x0000000700027c02 */ /* 0x000fce0008000f00 */
.L_x_147:
[----:B-1----:R1:W2:Y:S02]  /*92a0*/  SYNCS.PHASECHK.TRANS64.TRYWAIT P0, [R2+URZ+0xd0], R0 ;  /* 0x0000d000020075a7 */ /* 0x0022a400080011ff */
[----:B--2---:R-:W-:Y:S05]  /*92b0*/  @!P0 NANOSLEEP.SYNCS 0x989680 ;  /* 0x009896800000895d */ /* 0x004fea0003900000 */
[----:B------:R-:W2:Y:S02]  /*92c0*/  @!P0 SYNCS.PHASECHK.TRANS64 P0, [R2+URZ+0xd0], R0 ;  /* 0x0000d000020085a7 */ /* 0x000ea400080010ff */
[----:B--2---:R-:W-:Y:S05]  /*92d0*/  @!P0 BRA `(.L_x_147) ;  /* 0xfffffffc00f08947 */ /* 0x004fea000383ffff */
[----:B------:R-:W-:Y:S05]  /*92e0*/  BRA `(.L_x_148) ;  /* 0xffffff9c008c7947 */ /* 0x000fea000383ffff */
.L_x_57:
[----:B------:R-:W-:Y:S07]  /*92f0*/  MOV R0, UR6 ;  /* 0x0000000600007c02 */ /* 0x000fee0008000f00 */
.L_x_149:
[----:B-1----:R1:W2:Y:S02]  /*9300*/  SYNCS.PHASECHK.TRANS64.TRYWAIT P0, [R0+URZ], R2 ;  /* 0x00000002000075a7 */ /* 0x0022a400080011ff */
[----:B--2---:R-:W-:Y:S05]  /*9310*/  @!P0 NANOSLEEP.SYNCS 0x989680 ;  /* 0x009896800000895d */ /* 0x004fea0003900000 */
[----:B------:R-:W2:Y:S02]  /*9320*/  @!P0 SYNCS.PHASECHK.TRANS64 P0, [R0+URZ], R2 ;  /* 0x00000002000085a7 */ /* 0x000ea400080010ff */
[----:B--2---:R-:W-:Y:S05]  /*9330*/  @!P0 BRA `(.L_x_149) ;  /* 0xfffffffc00f08947 */ /* 0x004fea000383ffff */
[----:B------:R-:W-:Y:S05]  /*9340*/  BRA `(.L_x_56) ;  /* 0xffffff9c00a87947 */ /* 0x000fea000383ffff */
.L_x_60:
[----:B------:R-:W-:-:S07]  /*9350*/  MOV R0, UR6 ;  /* 0x0000000600007c02 */ /* 0x000fce0008000f00 */
.L_x_150:
[----:B--2---:R2:W4:Y:S02]  /*9360*/  SYNCS.PHASECHK.TRANS64.TRYWAIT P0, [R0+URZ], R2 ;  /* 0x00000002000075a7 */ /* 0x00452400080011ff */
[----:B----4-:R-:W-:Y:S05]  /*9370*/  @!P0 NANOSLEEP.SYNCS 0x989680 ;  /* 0x009896800000895d */ /* 0x010fea0003900000 */
[----:B------:R-:W4:Y:S02]  /*9380*/  @!P0 SYNCS.PHASECHK.TRANS64 P0, [R0+URZ], R2 ;  /* 0x00000002000085a7 */ /* 0x000f2400080010ff */
[----:B----4-:R-:W-:Y:S05]  /*9390*/  @!P0 BRA `(.L_x_150) ;  /* 0xfffffffc00f08947 */ /* 0x010fea000383ffff */
[----:B------:R-:W-:Y:S05]  /*93a0*/  BRA `(.L_x_151) ;  /* 0xffffffa000847947 */ /* 0x000fea000383ffff */
.L_x_61:
[----:B------:R-:W-:-:S07]  /*93b0*/  MOV R0, UR6 ;  /* 0x0000000600007c02 */ /* 0x000fce0008000f00 */
.L_x_152:
[----:B-1----:R1:W2:Y:S02]  /*93c0*/  SYNCS.PHASECHK.TRANS64.TRYWAIT P0, [R0+URZ], R3 ;  /* 0x00000003000075a7 */ /* 0x0022a400080011ff */
[----:B--2---:R-:W-:Y:S05]  /*93d0*/  @!P0 NANOSLEEP.SYNCS 0x989680 ;  /* 0x009896800000895d */ /* 0x004fea0003900000 */
[----:B------:R-:W2:Y:S02]  /*93e0*/  @!P0 SYNCS.PHASECHK.TRANS64 P0, [R0+URZ], R3 ;  /* 0x00000003000085a7 */ /* 0x000ea400080010ff */
[----:B--2---:R-:W-:Y:S05]  /*93f0*/  @!P0 BRA `(.L_x_152) ;  /* 0xfffffffc00f08947 */ /* 0x004fea000383ffff */
[----:B------:R-:W-:Y:S05]  /*9400*/  BRA `(.L_x_153) ;  /* 0xffffffa000907947 */ /* 0x000fea000383ffff */
.L_x_62:
[----:B------:R-:W-:-:S07]  /*9410*/  MOV R0, UR6 ;  /* 0x0000000600007c02 */ /* 0x000fce0008000f00 */
.L_x_154:
[----:B-1----:R1:W2:Y:S02]  /*9420*/  SYNCS.PHASECHK.TRANS64.TRYWAIT P0, [R0+URZ], R3 ;  /* 0x00000003000075a7 */ /* 0x0022a400080011ff */
[----:B--2---:R-:W-:Y:S05]  /*9430*/  @!P0 NANOSLEEP.SYNCS 0x989680 ;  /* 0x009896800000895d */ /* 0x004fea0003900000 */
[----:B------:R-:W2:Y:S02]  /*9440*/  @!P0 SYNCS.PHASECHK.TRANS64 P0, [R0+URZ], R3 ;  /* 0x00000003000085a7 */ /* 0x000ea400080010ff */
[----:B--2---:R-:W-:Y:S05]  /*9450*/  @!P0 BRA `(.L_x_154) ;  /* 0xfffffffc00f08947 */ /* 0x004fea000383ffff */
[----:B------:R-:W-:Y:S05]  /*9460*/  BRA `(.L_x_155) ;  /* 0xffffffa0009c7947 */ /* 0x000fea000383ffff */
.L_x_63:
[----:B-1----:R-:W-:-:S07]  /*9470*/  MOV R0, UR7 ;  /* 0x0000000700007c02 */ /* 0x002fce0008000f00 */
.L_x_156:
[----:B-1----:R1:W2:Y:S02]  /*9480*/  SYNCS.PHASECHK.TRANS64.TRYWAIT P0, [R0+URZ], R2 ;  /* 0x00000002000075a7 */ /* 0x0022a400080011ff */
[----:B--2---:R-:W-:Y:S05]  /*9490*/  @!P0 NANOSLEEP.SYNCS 0x989680 ;  /* 0x009896800000895d */ /* 0x004fea0003900000 */
[----:B------:R-:W2:Y:S02]  /*94a0*/  @!P0 SYNCS.PHASECHK.TRANS64 P0, [R0+URZ], R2 ;  /* 0x00000002000085a7 */ /* 0x000ea400080010ff */
[----:B--2---:R-:W-:Y:S05]  /*94b0*/  @!P0 BRA `(.L_x_156) ;  /* 0xfffffffc00f08947 */ /* 0x004fea000383ffff */
[----:B------:R-:W-:Y:S05]  /*94c0*/  BRA `(.L_x_157) ;  /* 0xffffffa000a87947 */ /* 0x000fea000383ffff */
.L_x_68:
[----:B--2---:R2:W3:Y:S02]  /*94d0*/  SYNCS.PHASECHK.TRANS64.TRYWAIT P0, [R0+URZ+0x90], R2 ;  /* 0x00009002000075a7 */ /* 0x0044e400080011ff */
[----:B---3--:R-:W-:Y:S05]  /*94e0*/  @!P0 NANOSLEEP.SYNCS 0x989680 ;  /* 0x009896800000895d */ /* 0x008fea0003900000 */
[----:B------:R-:W3:Y:S02]  /*94f0*/  @!P0 SYNCS.PHASECHK.TRANS64 P0, [R0+URZ+0x90], R2 ;  /* 0x00009002000085a7 */ /* 0x000ee400080010ff */
[----:B---3--:R-:W-:Y:S05]  /*9500*/  @!P0 BRA `(.L_x_68) ;  /* 0xfffffffc00f08947 */ /* 0x008fea000383ffff */
[----:B------:R-:W-:Y:S05]  /*9510*/  BRA `(.L_x_158) ;  /* 0xffffffa400b47947 */ /* 0x000fea000383ffff */
.L_x_71:
[----:B------:R-:W-:Y:S07]  /*9520*/  MOV R0, UR7 ;  /* 0x0000000700007c02 */ /* 0x000fee0008000f00 */
.L_x_159:
[----:B--2---:R2:W3:Y:S02]  /*9530*/  SYNCS.PHASECHK.TRANS64.TRYWAIT P0, [R0+URZ+0x88], R2 ;  /* 0x00008802000075a7 */ /* 0x0044e400080011ff */
[----:B---3--:R-:W-:Y:S05]  /*9540*/  @!P0 NANOSLEEP.SYNCS 0x989680 ;  /* 0x009896800000895d */ /* 0x008fea0003900000 */
[----:B------:R-:W3:Y:S02]  /*9550*/  @!P0 SYNCS.PHASECHK.TRANS64 P0, [R0+URZ+0x88], R2 ;  /* 0x00008802000085a7 */ /* 0x000ee400080010ff */
[----:B---3--:R-:W-:Y:S05]  /*9560*/  @!P0 BRA `(.L_x_159) ;  /* 0xfffffffc00f08947 */ /* 0x008fea000383ffff */
[----:B------:R-:W-:Y:S05]  /*9570*/  BRA `(.L_x_70) ;  /* 0xffffffa800947947 */ /* 0x000fea000383ffff */
.L_x_74:
[----:B------:R-:W-:Y:S07]  /*9580*/  MOV R0, UR7 ;  /* 0x0000000700007c02 */ /* 0x000fee0008000f00 */
.L_x_160:
[----:B-1----:R1:W2:Y:S02]  /*9590*/  SYNCS.PHASECHK.TRANS64.TRYWAIT P0, [R0+URZ+0x60], R14 ;  /* 0x0000600e000075a7 */ /* 0x0022a400080011ff */
[----:B--2---:R-:W-:Y:S05]  /*95a0*/  @!P0 NANOSLEEP.SYNCS 0x989680 ;  /* 0x009896800000895d */ /* 0x004fea0003900000 */
[----:B------:R-:W2:Y:S02]  /*95b0*/  @!P0 SYNCS.PHASECHK.TRANS64 P0, [R0+URZ+0x60], R14 ;  /* 0x0000600e000085a7 */ /* 0x000ea400080010ff */
[----:B--2---:R-:W-:Y:S05]  /*95c0*/  @!P0 BRA `(.L_x_160) ;  /* 0xfffffffc00f08947 */ /* 0x004fea000383ffff */
[----:B------:R-:W-:Y:S05]  /*95d0*/  BRA `(.L_x_161) ;  /* 0xffffffac000c7947 */ /* 0x000fea000383ffff */
.L_x_75:
[----:B------:R-:W-:Y:S07]  /*95e0*/  MOV R0, UR7 ;  /* 0x0000000700007c02 */ /* 0x000fee0008000f00 */
.L_x_162:
[----:B-1----:R1:W2:Y:S02]  /*95f0*/  SYNCS.PHASECHK.TRANS64.TRYWAIT P0, [R0+URZ+0x68], R14 ;  /* 0x0000680e000075a7 */ /* 0x0022a400080011ff */
[----:B--2---:R-:W-:Y:S05]  /*9600*/  @!P0 NANOSLEEP.SYNCS 0x989680 ;  /* 0x009896800000895d */ /* 0x004fea0003900000 */
[----:B------:R-:W2:Y:S02]  /*9610*/  @!P0 SYNCS.PHASECHK.TRANS64 P0, [R0+URZ+0x68], R14 ;  /* 0x0000680e000085a7 */ /* 0x000ea400080010ff */
[----:B--2---:R-:W-:Y:S05]  /*9620*/  @!P0 BRA `(.L_x_162) ;  /* 0xfffffffc00f08947 */ /* 0x004fea000383ffff */
[----:B------:R-:W-:Y:S05]  /*9630*/  BRA `(.L_x_163) ;  /* 0xffffffac00447947 */ /* 0x000fea000383ffff */
.L_x_76:
[----:B------:R-:W-:Y:S07]  /*9640*/  MOV R0, UR7 ;  /* 0x0000000700007c02 */ /* 0x000fee0008000f00 */
.L_x_164:
[----:B-1----:R1:W2:Y:S02]  /*9650*/  SYNCS.PHASECHK.TRANS64.TRYWAIT P0, [R0+URZ+0x70], R14 ;  /* 0x0000700e000075a7 */ /* 0x0022a400080011ff */
[----:B--2---:R-:W-:Y:S05]  /*9660*/  @!P0 NANOSLEEP.SYNCS 0x989680 ;  /* 0x009896800000895d */ /* 0x004fea0003900000 */
[----:B------:R-:W2:Y:S02]  /*9670*/  @!P0 SYNCS.PHASECHK.TRANS64 P0, [R0+URZ+0x70], R14 ;  /* 0x0000700e000085a7 */ /* 0x000ea400080010ff */
[----:B--2---:R-:W-:Y:S05]  /*9680*/  @!P0 BRA `(.L_x_164) ;  /* 0xfffffffc00f08947 */ /* 0x004fea000383ffff */
[----:B------:R-:W-:Y:S05]  /*9690*/  BRA `(.L_x_165) ;  /* 0xffffffac00887947 */ /* 0x000fea000383ffff */
.L_x_77:
[----:B------:R-:W-:Y:S07]  /*96a0*/  MOV R0, UR7 ;  /* 0x0000000700007c02 */ /* 0x000fee0008000f00 */
.L_x_166:
[----:B-1----:R1:W2:Y:S02]  /*96b0*/  SYNCS.PHASECHK.TRANS64.TRYWAIT P0, [R0+URZ+0x78], R14 ;  /* 0x0000780e000075a7 */ /* 0x0022a400080011ff */
[----:B--2---:R-:W-:Y:S05]  /*96c0*/  @!P0 NANOSLEEP.SYNCS 0x989680 ;  /* 0x009896800000895d */ /* 0x004fea0003900000 */
[----:B------:R-:W2:Y:S02]  /*96d0*/  @!P0 SYNCS.PHASECHK.TRANS64 P0, [R0+URZ+0x78], R14 ;  /* 0x0000780e000085a7 */ /* 0x000ea400080010ff */
[----:B--2---:R-:W-:Y:S05]  /*96e0*/  @!P0 BRA `(.L_x_166) ;  /* 0xfffffffc00f08947 */ /* 0x004fea000383ffff */
[----:B------:R-:W-:Y:S05]  /*96f0*/  BRA `(.L_x_167) ;  /* 0xffffffb0000c7947 */ /* 0x000fea000383ffff */
.L_x_79:
[----:B------:R-:W-:-:S07]  /*9700*/  MOV R0, UR7 ;  /* 0x0000000700007c02 */ /* 0x000fce0008000f00 */
.L_x_168:
[----:B-1----:R1:W3:Y:S02]  /*9710*/  SYNCS.PHASECHK.TRANS64.TRYWAIT P0, [R0+URZ+0x60], R2 ;  /* 0x00006002000075a7 */ /* 0x0022e400080011ff */
[----:B---3--:R-:W-:Y:S05]  /*9720*/  @!P0 NANOSLEEP.SYNCS 0x989680 ;  /* 0x009896800000895d */ /* 0x008fea0003900000 */
[----:B------:R-:W3:Y:S02]  /*9730*/  @!P0 SYNCS.PHASECHK.TRANS64 P0, [R0+URZ+0x60], R2 ;  /* 0x00006002000085a7 */ /* 0x000ee400080010ff */
[----:B---3--:R-:W-:Y:S05]  /*9740*/  @!P0 BRA `(.L_x_168) ;  /* 0xfffffffc00f08947 */ /* 0x008fea000383ffff */
[----:B------:R-:W-:Y:S05]  /*9750*/  BRA `(.L_x_169) ;  /* 0xffffffb0007c7947 */ /* 0x000fea000383ffff */
.L_x_80:
[----:B-1----:R-:W-:-:S07]  /*9760*/  MOV R0, UR7 ;  /* 0x0000000700007c02 */ /* 0x002fce0008000f00 */
.L_x_170:
[----:B-1----:R1:W3:Y:S02]  /*9770*/  SYNCS.PHASECHK.TRANS64.TRYWAIT P0, [R0+URZ+0x68], R2 ;  /* 0x00006802000075a7 */ /* 0x0022e400080011ff */
[----:B---3--:R-:W-:Y:S05]  /*9780*/  @!P0 NANOSLEEP.SYNCS 0x989680 ;  /* 0x009896800000895d */ /* 0x008fea0003900000 */
[----:B------:R-:W3:Y:S02]  /*9790*/  @!P0 SYNCS.PHASECHK.TRANS64 P0, [R0+URZ+0x68], R2 ;  /* 0x00006802000085a7 */ /* 0x000ee400080010ff */
[----:B---3--:R-:W-:Y:S05]  /*97a0*/  @!P0 BRA `(.L_x_170) ;  /* 0xfffffffc00f08947 */ /* 0x008fea000383ffff */
[----:B------:R-:W-:Y:S05]  /*97b0*/  BRA `(.L_x_171) ;  /* 0xffffffb0006c7947 */ /* 0x000fea000383ffff */
.L_x_81:
[----:B-1----:R-:W-:-:S07]  /*97c0*/  MOV R0, UR7 ;  /* 0x0000000700007c02 */ /* 0x002fce0008000f00 */
.L_x_172:
[----:B-1----:R1:W3:Y:S02]  /*97d0*/  SYNCS.PHASECHK.TRANS64.TRYWAIT P0, [R0+URZ+0x70], R2 ;  /* 0x00007002000075a7 */ /* 0x0022e400080011ff */
[----:B---3--:R-:W-:Y:S05]  /*97e0*/  @!P0 NANOSLEEP.SYNCS 0x989680 ;  /* 0x009896800000895d */ /* 0x008fea0003900000 */
[----:B------:R-:W3:Y:S02]  /*97f0*/  @!P0 SYNCS.PHASECHK.TRANS64 P0, [R0+URZ+0x70], R2 ;  /* 0x00007002000085a7 */ /* 0x000ee400080010ff */
[----:B---3--:R-:W-:Y:S05]  /*9800*/  @!P0 BRA `(.L_x_172) ;  /* 0xfffffffc00f08947 */ /* 0x008fea000383ffff */
[----:B------:R-:W-:Y:S05]  /*9810*/  BRA `(.L_x_173) ;  /* 0xffffffb0005c7947 */ /* 0x000fea000383ffff */
.L_x_83:
[----:B--2---:R2:W4:Y:S02]  /*9820*/  SYNCS.PHASECHK.TRANS64.TRYWAIT P0, [R0+URZ+0x90], R2 ;  /* 0x00009002000075a7 */ /* 0x00452400080011ff */
[----:B----4-:R-:W-:Y:S05]  /*9830*/  @!P0 NANOSLEEP.SYNCS 0x989680 ;  /* 0x009896800000895d */ /* 0x010fea0003900000 */
[----:B------:R-:W4:Y:S02]  /*9840*/  @!P0 SYNCS.PHASECHK.TRANS64 P0, [R0+URZ+0x90], R2 ;  /* 0x00009002000085a7 */ /* 0x000f2400080010ff */
[----:B----4-:R-:W-:Y:S05]  /*9850*/  @!P0 BRA `(.L_x_83) ;  /* 0xfffffffc00f08947 */ /* 0x010fea000383ffff */
[----:B------:R-:W-:Y:S05]  /*9860*/  BRA `(.L_x_174) ;  /* 0xffffffb400307947 */ /* 0x000fea000383ffff */
.L_x_94:
[----:B-1----:R-:W-:Y:S04]  /*9870*/  MOV R0, UR48 ;  /* 0x0000003000007c02 */ /* 0x002fe80008000f00 */
[----:B------:R1:W3:Y:S03]  /*9880*/  SYNCS.PHASECHK.TRANS64.TRYWAIT P1, [R0+URZ+0x40], R3 ;  /* 0x00004003000075a7 */ /* 0x0002e600080211ff */
[----:B---3--:R-:W-:Y:S05]  /*9890*/  @!P1 NANOSLEEP.SYNCS 0x989680 ;  /* 0x009896800000995d */ /* 0x008fea0003900000 */
[----:B------:R-:W3:Y:S02]  /*98a0*/  @!P1 SYNCS.PHASECHK.TRANS64 P1, [R0+URZ+0x40], R3 ;  /* 0x00004003000095a7 */ /* 0x000ee400080210ff */
[----:B---3--:R-:W-:Y:S05]  /*98b0*/  @!P1 BRA `(.L_x_94) ;  /* 0xfffffffc00ec9947 */ /* 0x008fea000383ffff */
[----:B------:R-:W-:Y:S05]  /*98c0*/  BRA `(.L_x_93) ;  /* 0xffffffc000687947 */ /* 0x000fea000383ffff */
.L_x_96:
[----:B-1----:R1:W2:Y:S02]  /*98d0*/  SYNCS.PHASECHK.TRANS64.TRYWAIT P0, [R64+URZ+0xb0], R2 ;  /* 0x0000b002400075a7 */ /* 0x0022a400080011ff */
[----:B--2---:R-:W-:Y:S05]  /*98e0*/  @!P0 NANOSLEEP.SYNCS 0x989680 ;  /* 0x009896800000895d */ /* 0x004fea0003900000 */
[----:B------:R-:W2:Y:S02]  /*98f0*/  @!P0 SYNCS.PHASECHK.TRANS64 P0, [R64+URZ+0xb0], R2 ;  /* 0x0000b002400085a7 */ /* 0x000ea400080010ff */
[----:B--2---:R-:W-:Y:S05]  /*9900*/  @!P0 BRA `(.L_x_96) ;  /* 0xfffffffc00f08947 */ /* 0x004fea000383ffff */
[----:B------:R-:W-:Y:S05]  /*9910*/  BRA `(.L_x_95) ;  /* 0xffffffc000947947 */ /* 0x000fea000383ffff */
.L_x_105:
[----:B--2---:R2:W3:Y:S02]  /*9920*/  SYNCS.PHASECHK.TRANS64.TRYWAIT P0, [R2+URZ+0x40], R0 ;  /* 0x00004000020075a7 */ /* 0x0044e400080011ff */
[----:B---3--:R-:W-:Y:S05]  /*9930*/  @!P0 NANOSLEEP.SYNCS 0x989680 ;  /* 0x009896800000895d */ /* 0x008fea0003900000 */
[----:B------:R-:W3:Y:S02]  /*9940*/  @!P0 SYNCS.PHASECHK.TRANS64 P0, [R2+URZ+0x40], R0 ;  /* 0x00004000020085a7 */ /* 0x000ee400080010ff */
[----:B---3--:R-:W-:Y:S05]  /*9950*/  @!P0 BRA `(.L_x_105) ;  /* 0xfffffffc00f08947 */ /* 0x008fea000383ffff */
[----:B------:R-:W-:Y:S05]  /*9960*/  BRA `(.L_x_104) ;  /* 0xffffffcc00787947 */ /* 0x000fea000383ffff */
.L_x_113:
[----:B--2---:R2:W3:Y:S02]  /*9970*/  SYNCS.PHASECHK.TRANS64.TRYWAIT P0, [R0+URZ+0x40], R5 ;  /* 0x00004005000075a7 */ /* 0x0044e400080011ff */
[----:B---3--:R-:W-:Y:S05]  /*9980*/  @!P0 NANOSLEEP.SYNCS 0x989680 ;  /* 0x009896800000895d */ /* 0x008fea0003900000 */
[----:B------:R-:W3:Y:S02]  /*9990*/  @!P0 SYNCS.PHASECHK.TRANS64 P0, [R0+URZ+0x40], R5 ;  /* 0x00004005000085a7 */ /* 0x000ee400080010ff */
[----:B---3--:R-:W-:Y:S05]  /*99a0*/  @!P0 BRA `(.L_x_113) ;  /* 0xfffffffc00f08947 */ /* 0x008fea000383ffff */
[----:B------:R-:W-:Y:S05]  /*99b0*/  BRA `(.L_x_112) ;  /* 0xffffffd8007c7947 */ /* 0x000fea000383ffff */
.L_x_121:
[----:B--2---:R2:W3:Y:S02]  /*99c0*/  SYNCS.PHASECHK.TRANS64.TRYWAIT P0, [R2+URZ+0x40], R0 ;  /* 0x00004000020075a7 */ /* 0x0044e400080011ff */
[----:B---3--:R-:W-:Y:S05]  /*99d0*/  @!P0 NANOSLEEP.SYNCS 0x989680 ;  /* 0x009896800000895d */ /* 0x008fea0003900000 */
[----:B------:R-:W3:Y:S02]  /*99e0*/  @!P0 SYNCS.PHASECHK.TRANS64 P0, [R2+URZ+0x40], R0 ;  /* 0x00004000020085a7 */ /* 0x000ee400080010ff */
[----:B---3--:R-:W-:Y:S05]  /*99f0*/  @!P0 BRA `(.L_x_121) ;  /* 0xfffffffc00f08947 */ /* 0x008fea000383ffff */
[----:B------:R-:W-:Y:S05]  /*9a00*/  BRA `(.L_x_120) ;  /* 0xffffffe400807947 */ /* 0x000fea000383ffff */
        .weak           $__internal_0_$__cuda_sm10x_tcgen05_guardrail_trap_col_being_dealloced_not_returned_by_alloc
        .type           $__internal_0_$__cuda_sm10x_tcgen05_guardrail_trap_col_being_dealloced_not_returned_by_alloc,@function
        .size           $__internal_0_$__cuda_sm10x_tcgen05_guardrail_trap_col_being_dealloced_not_returned_by_alloc,($__internal_1_$__cuda_sm10x_tcgen05_guardrail_trap_phase_invalid_during_alloc - $__internal_0_$__cuda_sm10x_tcgen05_guardrail_trap_col_being_dealloced_not_returned_by_alloc)
$__internal_0_$__cuda_sm10x_tcgen05_guardrail_trap_col_being_dealloced_not_returned_by_alloc:
[----:B------:R-:W-:Y:S05]  /*9a10*/  BPT.TRAP 0x1 ;  /* 0x000000040000795c */ /* 0x000fea0000300000 */
[----:B------:R-:W-:-:S04]  /*9a20*/  HFMA2 R3, -RZ, RZ, 0, 0 ;  /* 0x00000000ff037431 */ /* 0x000fc800000001ff */
[----:B------:R-:W-:Y:S05]  /*9a30*/  RET.REL.NODEC R2 `(_ZN7cutlass13device_kernelINS_4gemm6kernel13GemmUniversalIN4cute5tupleIJiiiiEEENS1_10collective13CollectiveMmaINS1_35MainloopSm100TmaUmmaWarpSpecializedILi4ELi2ELi4ENS5_IJNS4_1CILi1EEESB_SB_EEEEENS5_IJNSA_ILi64EEENSA_ILi256EEESE_EEENS_6half_tENS5_IJlSB_lEEESH_SI_NS4_8TiledMMAINS4_8MMA_AtomIJNS4_20SM100_MMA_F16BF16_SSISH_SH_fLi64ELi256ELNS4_4UMMA5MajorE0ELSN_0ELNSM_7ScaleInE0ELSO_0EEEEEENS4_6LayoutISC_NS5_IJNSA_ILi0EEESS_SS_EEEEENS5_IJNS4_10UnderscoreESV_SV_EEEEENS4_13SM90_TMA_LOADENS4_14ComposedLayoutINS4_7SwizzleILi3ELi4ELi3EEENS4_18smem_ptr_flag_bitsILi16EEENSR_INS5_IJNSA_ILi8EEESE_EEENS5_IJSE_SB_EEEEEEEvNS4_8identityESY_S18_vS19_EENS_8epilogue10collective18CollectiveEpilogueINS1B_23Sm100TmaWarpSpecializedILi4ELi2ELi32ELb1ELb0EEEJSG_NS5_IJNSR_ISE_SB_EES1G_EEESH_SI_SH_SI_NS1B_6fusion15FusionCallbacksIS1F_NS1I_17LinearCombinationISH_fSH_fLNS_15FloatRoundStyleE2EEESG_S1H_JEEENS4_5SM1004TMEM4LOAD26SM100_TMEM_LOAD_16dp256b8xESY_S18_NS4_17SM75_U32x4_LDSM_NENS4_14SM90_TMA_STOREES18_NS4_17SM90_U32x4_STSM_NENS4_39AutoVectorizingCopyWithAssumedAlignmentILi128EEEEEEvvEEEEvNT_6ParamsE) ;  /* 0xffffff6402707950 */ /* 0x000fea0003c3ffff */
        .weak           $__internal_1_$__cuda_sm10x_tcgen05_guardrail_trap_phase_invalid_during_alloc
        .type           $__internal_1_$__cuda_sm10x_tcgen05_guardrail_trap_phase_invalid_during_alloc,@function
        .size           $__internal_1_$__cuda_sm10x_tcgen05_guardrail_trap_phase_invalid_during_alloc,($__internal_2_$__cuda_sm10x_tcgen05_guardrail_trap_unallocated_columns_being_dealloced - $__internal_1_$__cuda_sm10x_tcgen05_guardrail_trap_phase_invalid_during_alloc)
$__internal_1_$__cuda_sm10x_tcgen05_guardrail_trap_phase_invalid_during_alloc:
[----:B------:R-:W-:Y:S05]  /*9a40*/  BPT.TRAP 0x1 ;  /* 0x000000040000795c */ /* 0x000fea0000300000 */
[----:B------:R-:W-:-:S04]  /*9a50*/  MOV R3, 0x0 ;  /* 0x0000000000037802 */ /* 0x000fc80000000f00 */
[----:B------:R-:W-:Y:S05]  /*9a60*/  RET.REL.NODEC R2 `(_ZN7cutlass13device_kernelINS_4gemm6kernel13GemmUniversalIN4cute5tupleIJiiiiEEENS1_10collective13CollectiveMmaINS1_35MainloopSm100TmaUmmaWarpSpecializedILi4ELi2ELi4ENS5_IJNS4_1CILi1EEESB_SB_EEEEENS5_IJNSA_ILi64EEENSA_ILi256EEESE_EEENS_6half_tENS5_IJlSB_lEEESH_SI_NS4_8TiledMMAINS4_8MMA_AtomIJNS4_20SM100_MMA_F16BF16_SSISH_SH_fLi64ELi256ELNS4_4UMMA5MajorE0ELSN_0ELNSM_7ScaleInE0ELSO_0EEEEEENS4_6LayoutISC_NS5_IJNSA_ILi0EEESS_SS_EEEEENS5_IJNS4_10UnderscoreESV_SV_EEEEENS4_13SM90_TMA_LOADENS4_14ComposedLayoutINS4_7SwizzleILi3ELi4ELi3EEENS4_18smem_ptr_flag_bitsILi16EEENSR_INS5_IJNSA_ILi8EEESE_EEENS5_IJSE_SB_EEEEEEEvNS4_8identityESY_S18_vS19_EENS_8epilogue10collective18CollectiveEpilogueINS1B_23Sm100TmaWarpSpecializedILi4ELi2ELi32ELb1ELb0EEEJSG_NS5_IJNSR_ISE_SB_EES1G_EEESH_SI_SH_SI_NS1B_6fusion15FusionCallbacksIS1F_NS1I_17LinearCombinationISH_fSH_fLNS_15FloatRoundStyleE2EEESG_S1H_JEEENS4_5SM1004TMEM4LOAD26SM100_TMEM_LOAD_16dp256b8xESY_S18_NS4_17SM75_U32x4_LDSM_NENS4_14SM90_TMA_STOREES18_NS4_17SM90_U32x4_STSM_NENS4_39AutoVectorizingCopyWithAssumedAlignmentILi128EEEEEEvvEEEEvNT_6ParamsE) ;  /* 0xffffff6402647950 */ /* 0x000fea0003c3ffff */
        .weak           $__internal_2_$__cuda_sm10x_tcgen05_guardrail_trap_unallocated_columns_being_dealloced
        .type           $__internal_2_$__cuda_sm10x_tcgen05_guardrail_trap_unallocated_columns_being_dealloced,@function
        .size           $__internal_2_$__cuda_sm10x_tcgen05_guardrail_trap_unallocated_columns_being_dealloced,(.L_x_176 - $__internal_2_$__cuda_sm10x_tcgen05_guardrail_trap_unallocated_columns_being_dealloced)
$__internal_2_$__cuda_sm10x_tcgen05_guardrail_trap_unallocated_columns_being_dealloced:
[----:B------:R-:W-:Y:S05]  /*9a70*/  BPT.TRAP 0x1 ;  /* 0x000000040000795c */ /* 0x000fea0000300000 */
[----:B------:R-:W-:-:S04]  /*9a80*/  HFMA2 R3, -RZ, RZ, 0, 0 ;  /* 0x00000000ff037431 */ /* 0x000fc800000001ff */
[----:B------:R-:W-:Y:S05]  /*9a90*/  RET.REL.NODEC R2 `(_ZN7cutlass13device_kernelINS_4gemm6kernel13GemmUniversalIN4cute5tupleIJiiiiEEENS1_10collective13CollectiveMmaINS1_35MainloopSm100TmaUmmaWarpSpecializedILi4ELi2ELi4ENS5_IJNS4_1CILi1EEESB_SB_EEEEENS5_IJNSA_ILi64EEENSA_ILi256EEESE_EEENS_6half_tENS5_IJlSB_lEEESH_SI_NS4_8TiledMMAINS4_8MMA_AtomIJNS4_20SM100_MMA_F16BF16_SSISH_SH_fLi64ELi256ELNS4_4UMMA5MajorE0ELSN_0ELNSM_7ScaleInE0ELSO_0EEEEEENS4_6LayoutISC_NS5_IJNSA_ILi0EEESS_SS_EEEEENS5_IJNS4_10UnderscoreESV_SV_EEEEENS4_13SM90_TMA_LOADENS4_14ComposedLayoutINS4_7SwizzleILi3ELi4ELi3EEENS4_18smem_ptr_flag_bitsILi16EEENSR_INS5_IJNSA_ILi8EEESE_EEENS5_IJSE_SB_EEEEEEEvNS4_8identityESY_S18_vS19_EENS_8epilogue10collective18CollectiveEpilogueINS1B_23Sm100TmaWarpSpecializedILi4ELi2ELi32ELb1ELb0EEEJSG_NS5_IJNSR_ISE_SB_EES1G_EEESH_SI_SH_SI_NS1B_6fusion15FusionCallbacksIS1F_NS1I_17LinearCombinationISH_fSH_fLNS_15FloatRoundStyleE2EEESG_S1H_JEEENS4_5SM1004TMEM4LOAD26SM100_TMEM_LOAD_16dp256b8xESY_S18_NS4_17SM75_U32x4_LDSM_NENS4_14SM90_TMA_STOREES18_NS4_17SM90_U32x4_STSM_NENS4_39AutoVectorizingCopyWithAssumedAlignmentILi128EEEEEEvvEEEEvNT_6ParamsE) ;  /* 0xffffff6402587950 */ /* 0x000fea0003c3ffff */
.L_x_175:
[----:B------:R-:W-:-:S00]  /*9aa0*/  BRA `(.L_x_175) ;  /* 0xfffffffc00fc7947 */ /* 0x000fc0000383ffff */
[----:B------:R-:W-:-:S00]  /*9ab0*/  NOP ;  /* 0x0000000000007918 */ /* 0x000fc00000000000 */
        /* <DEDUP_REMOVED lines=12> */
.L_x_176:


//--------------------- .nv.global.init           --------------------------
	.section	.nv.global.init,"aw",@progbits
.nv.global.init:
	.type		$str$27,@object
	.size		$str$27,($str$28 - $str$27)
$str$27:
        /*0000*/ 	.byte	0x28, 0x61, 0x64, 0x64, 0x72, 0x65, 0x73, 0x73, 0x20, 0x26, 0x20, 0x6d, 0x61, 0x73, 0x6b, 0x29
        /*0010*/ 	.byte	0x20, 0x3d, 0x3d, 0x20, 0x30, 0x00
	.type		$str$28,@object
	.size		$str$28,($str$26 - $str$28)
$str$28:
        /*0016*/ 	.byte	0x2f, 0x74, 0x6d, 0x70, 0x2f, 0x63, 0x75, 0x74, 0x6c, 0x61, 0x73, 0x73, 0x5f, 0x73, 0x77, 0x65
        /*0026*/ 	.byte	0x65, 0x70, 0x5f, 0x73, 0x72, 0x63, 0x2f, 0x69, 0x6e, 0x63, 0x6c, 0x75, 0x64, 0x65, 0x2f, 0x63
        /*0036*/ 	.byte	0x75, 0x74, 0x65, 0x2f, 0x70, 0x6f, 0x69, 0x6e, 0x74, 0x65, 0x72, 0x5f, 0x66, 0x6c, 0x61, 0x67
        /*0046*/ 	.byte	0x67, 0x65, 0x64, 0x2e, 0x68, 0x70, 0x70, 0x00
	.type		$str$26,@object
	.size		$str$26,($str$25 - $str$26)
$str$26:
        /*004e*/ 	.byte	0x2f, 0x74, 0x6d, 0x70, 0x2f, 0x63, 0x75, 0x74, 0x6c, 0x61, 0x73, 0x73, 0x5f, 0x73, 0x77, 0x65
        /*005e*/ 	.byte	0x65, 0x70, 0x5f, 0x73, 0x72, 0x63, 0x2f, 0x69, 0x6e, 0x63, 0x6c, 0x75, 0x64, 0x65, 0x2f, 0x63
        /*006e*/ 	.byte	0x75, 0x74, 0x65, 0x2f, 0x61, 0x74, 0x6f, 0x6d, 0x2f, 0x63, 0x6f, 0x70, 0x79, 0x5f, 0x74, 0x72
        /*007e*/ 	.byte	0x61, 0x69, 0x74, 0x73, 0x5f, 0x73, 0x6d, 0x31, 0x30, 0x30, 0x2e, 0x68, 0x70, 0x70, 0x00
	.type		$str$25,@object
	.size		$str$25,(__unnamed_1 - $str$25)
$str$25:
        /*008d*/ 	.byte	0x28, 0x28, 0x75, 0x69, 0x6e, 0x74, 0x33, 0x32, 0x5f, 0x74, 0x28, 0x74, 0x68, 0x72, 0x65, 0x61
        /*009d*/ 	.byte	0x64, 0x49, 0x64, 0x78, 0x2e, 0x78, 0x29, 0x20, 0x2f, 0x20, 0x33, 0x32, 0x29, 0x20, 0x25, 0x20
        /*00ad*/ 	.byte	0x34, 0x29, 0x20, 0x3d, 0x3d, 0x20, 0x28, 0x28, 0x28, 0x74, 0x6d, 0x65, 0x6d, 0x5f, 0x61, 0x64
        /*00bd*/ 	.byte	0x64, 0x72, 0x20, 0x3e, 0x3e, 0x20, 0x31, 0x36, 0x29, 0x20, 0x2f, 0x20, 0x33, 0x32, 0x29, 0x20
        /*00cd*/ 	.byte	0x25, 0x20, 0x34, 0x29, 0x00
	.type		__unnamed_1,@object
	.size		__unnamed_1,(__unnamed_2 - __unnamed_1)
__unnamed_1:
        /*00d2*/ 	.byte	0x61, 0x75, 0x74, 0x6f, 0x20, 0x63, 0x75, 0x74, 0x65, 0x3a, 0x3a, 0x61, 0x73, 0x5f, 0x70, 0x6f
        /* <DEDUP_REMOVED lines=24> */
        /*0262*/ 	.byte	0x3e, 0x3e, 0x3e, 0x5d, 0x00
	.type		__unnamed_2,@object
	.size		__unnamed_2,(.L_2 - __unnamed_2)
__unnamed_2:
        /* <DEDUP_REMOVED lines=46> */
        /*0547*/ 	.byte	0x75, 0x74, 0x65, 0x3a, 0x3a, 0x43, 0x3c, 0x30, 0x3e, 0x3e, 0x3e, 0x3e, 0x5d, 0x00
.L_2:


//--------------------- .nv.shared._ZN7cutlass13device_kernelINS_4gemm6kernel13GemmUniversalIN4cute5tupleIJiiiiEEENS1_10collective13CollectiveMmaINS1_35MainloopSm100TmaUmmaWarpSpecializedILi4ELi2ELi4ENS5_IJNS4_1CILi1EEESB_SB_EEEEENS5_IJNSA_ILi64EEENSA_ILi256EEESE_EEENS_6half_tENS5_IJlSB_lEEESH_SI_NS4_8TiledMMAINS4_8MMA_AtomIJNS4_20SM100_MMA_F16BF16_SSISH_SH_fLi64ELi256ELNS4_4UMMA5MajorE0ELSN_0ELNSM_7ScaleInE0ELSO_0EEEEEENS4_6LayoutISC_NS5_IJNSA_ILi0EEESS_SS_EEEEENS5_IJNS4_10UnderscoreESV_SV_EEEEENS4_13SM90_TMA_LOADENS4_14ComposedLayoutINS4_7SwizzleILi3ELi4ELi3EEENS4_18smem_ptr_flag_bitsILi16EEENSR_INS5_IJNSA_ILi8EEESE_EEENS5_IJSE_SB_EEEEEEEvNS4_8identityESY_S18_vS19_EENS_8epilogue10collective18CollectiveEpilogueINS1B_23Sm100TmaWarpSpecializedILi4ELi2ELi32ELb1ELb0EEEJSG_NS5_IJNSR_ISE_SB_EES1G_EEESH_SI_SH_SI_NS1B_6fusion15FusionCallbacksIS1F_NS1I_17LinearCombinationISH_fSH_fLNS_15FloatRoundStyleE2EEESG_S1H_JEEENS4_5SM1004TMEM4LOAD26SM100_TMEM_LOAD_16dp256b8xESY_S18_NS4_17SM75_U32x4_LDSM_NENS4_14SM90_TMA_STOREES18_NS4_17SM90_U32x4_STSM_NENS4_39AutoVectorizingCopyWithAssumedAlignmentILi128EEEEEEvvEEEEvNT_6ParamsE --------------------------
	.section	.nv.shared._ZN7cutlass13device_kernelINS_4gemm6kernel13GemmUniversalIN4cute5tupleIJiiiiEEENS1_10collective13CollectiveMmaINS1_35MainloopSm100TmaUmmaWarpSpecializedILi4ELi2ELi4ENS5_IJNS4_1CILi1EEESB_SB_EEEEENS5_IJNSA_ILi64EEENSA_ILi256EEESE_EEENS_6half_tENS5_IJlSB_lEEESH_SI_NS4_8TiledMMAINS4_8MMA_AtomIJNS4_20SM100_MMA_F16BF16_SSISH_SH_fLi64ELi256ELNS4_4UMMA5MajorE0ELSN_0ELNSM_7ScaleInE0ELSO_0EEEEEENS4_6LayoutISC_NS5_IJNSA_ILi0EEESS_SS_EEEEENS5_IJNS4_10UnderscoreESV_SV_EEEEENS4_13SM90_TMA_LOADENS4_14ComposedLayoutINS4_7SwizzleILi3ELi4ELi3EEENS4_18smem_ptr_flag_bitsILi16EEENSR_INS5_IJNSA_ILi8EEESE_EEENS5_IJSE_SB_EEEEEEEvNS4_8identityESY_S18_vS19_EENS_8epilogue10collective18CollectiveEpilogueINS1B_23Sm100TmaWarpSpecializedILi4ELi2ELi32ELb1ELb0EEEJSG_NS5_IJNSR_ISE_SB_EES1G_EEESH_SI_SH_SI_NS1B_6fusion15FusionCallbacksIS1F_NS1I_17LinearCombinationISH_fSH_fLNS_15FloatRoundStyleE2EEESG_S1H_JEEENS4_5SM1004TMEM4LOAD26SM100_TMEM_LOAD_16dp256b8xESY_S18_NS4_17SM75_U32x4_LDSM_NENS4_14SM90_TMA_STOREES18_NS4_17SM90_U32x4_STSM_NENS4_39AutoVectorizingCopyWithAssumedAlignmentILi128EEEEEEvvEEEEvNT_6ParamsE,"aw",@nobits
	.sectionflags	@""
	.align	16
	.zero		1024


//--------------------- .nv.shared.reserved.0     --------------------------
	.section	.nv.shared.reserved.0,"aw",@nobits
	.weak		__nv_reservedSMEM_offset_0_alias
	.size		__nv_reservedSMEM_offset_0_alias, 0, 64
	.other		__nv_reservedSMEM_offset_0_alias,@"STO_CUDA_RESERVED_SHARED STV_DEFAULT"
__nv_reservedSMEM_offset_0_alias:
	.zero		0
.nv.shared.reserved.0:
	.zero		64
	.weak		__nv_reservedSMEM_tcgen05_partition
	.type		__nv_reservedSMEM_tcgen05_partition,@object
	.size		__nv_reservedSMEM_tcgen05_partition,(.L_0 - __nv_reservedSMEM_tcgen05_partition)
__nv_reservedSMEM_tcgen05_partition:
	.zero		32
.L_0:


//--------------------- .nv.global                --------------------------
	.section	.nv.global,"aw",@nobits
.nv.global:
	.type		_ZN39_INTERNAL_22c0ac3c_4_k_cu_ce72e4e9_68914cute1_E,@object
	.size		_ZN39_INTERNAL_22c0ac3c_4_k_cu_ce72e4e9_68914cute1_E,(_ZN39_INTERNAL_22c0ac3c_4_k_cu_ce72e4e9_68914cuda3std3__45__cpo6cbeginE - _ZN39_INTERNAL_22c0ac3c_4_k_cu_ce72e4e9_68914cute1_E)
_ZN39_INTERNAL_22c0ac3c_4_k_cu_ce72e4e9_68914cute1_E:
	.zero		1
	.type		_ZN39_INTERNAL_22c0ac3c_4_k_cu_ce72e4e9_68914cuda3std3__45__cpo6cbeginE,@object
	.size		_ZN39_INTERNAL_22c0ac3c_4_k_cu_ce72e4e9_68914cuda3std3__45__cpo6cbeginE,(_ZN39_INTERNAL_22c0ac3c_4_k_cu_ce72e4e9_68914cuda3std3__48in_placeE - _ZN39_INTERNAL_22c0ac3c_4_k_cu_ce72e4e9_68914cuda3std3__45__cpo6cbeginE)
_ZN39_INTERNAL_22c0ac3c_4_k_cu_ce72e4e9_68914cuda3std3__45__cpo6cbeginE:
	.zero		1
	.type		_ZN39_INTERNAL_22c0ac3c_4_k_cu_ce72e4e9_68914cuda3std3__48in_placeE,@object
	.size		_ZN39_INTERNAL_22c0ac3c_4_k_cu_ce72e4e9_68914cuda3std3__48in_placeE,(_ZN39_INTERNAL_22c0ac3c_4_k_cu_ce72e4e9_68914cuda3std6ranges3__45__cpo9iter_moveE - _ZN39_INTERNAL_22c0ac3c_4_k_cu_ce72e4e9_68914cuda3std3__48in_placeE)
_ZN39_INTERNAL_22c0ac3c_4_k_cu_ce72e4e9_68914cuda3std3__48in_placeE:
	.zero		1
	.type		_ZN39_INTERNAL_22c0ac3c_4_k_cu_ce72e4e9_68914cuda3std6ranges3__45__cpo9iter_moveE,@object
	.size		_ZN39_INTERNAL_22c0ac3c_4_k_cu_ce72e4e9_68914cuda3std6ranges3__45__cpo9iter_moveE,(_ZN39_INTERNAL_22c0ac3c_4_k_cu_ce72e4e9_68914cuda3std3__45__cpo5beginE - _ZN39_INTERNAL_22c0ac3c_4_k_cu_ce72e4e9_68914cuda3std6ranges3__45__cpo9iter_moveE)
_ZN39_INTERNAL_22c0ac3c_4_k_cu_ce72e4e9_68914cuda3std6ranges3__45__cpo9iter_moveE:
	.zero		1
	.type		_ZN39_INTERNAL_22c0ac3c_4_k_cu_ce72e4e9_68914cuda3std3__45__cpo5beginE,@object
	.size		_ZN39_INTERNAL_22c0ac3c_4_k_cu_ce72e4e9_68914cuda3std3__45__cpo5beginE,(_ZN39_INTERNAL_22c0ac3c_4_k_cu_ce72e4e9_68914cuda3std3__441_GLOBAL__N__22c0ac3c_4_k_cu_ce72e4e9_68916ignoreE - _ZN39_INTERNAL_22c0ac3c_4_k_cu_ce72e4e9_68914cuda3std3__45__cpo5beginE)
_ZN39_INTERNAL_22c0ac3c_4_k_cu_ce72e4e9_68914cuda3std3__45__cpo5beginE:
	.zero		1
	.type		_ZN39_INTERNAL_22c0ac3c_4_k_cu_ce72e4e9_68914cuda3std3__441_GLOBAL__N__22c0ac3c_4_k_cu_ce72e4e9_68916ignoreE,@object
	.size		_ZN39_INTERNAL_22c0ac3c_4_k_cu_ce72e4e9_68914cuda3std3__441_GLOBAL__N__22c0ac3c_4_k_cu_ce72e4e9_68916ignoreE,(_ZN39_INTERNAL_22c0ac3c_4_k_cu_ce72e4e9_68914cute7productE - _ZN39_INTERNAL_22c0ac3c_4_k_cu_ce72e4e9_68914cuda3std3__441_GLOBAL__N__22c0ac3c_4_k_cu_ce72e4e9_68916ignoreE)
_ZN39_INTERNAL_22c0ac3c_4_k_cu_ce72e4e9_68914cuda3std3__441_GLOBAL__N__22c0ac3c_4_k_cu_ce72e4e9_68916ignoreE:
	.zero		1
	.type		_ZN39_INTERNAL_22c0ac3c_4_k_cu_ce72e4e9_68914cute7productE,@object
	.size		_ZN39_INTERNAL_22c0ac3c_4_k_cu_ce72e4e9_68914cute7productE,(_ZN39_INTERNAL_22c0ac3c_4_k_cu_ce72e4e9_68914cuda3std3__45__cpo3endE - _ZN39_INTERNAL_22c0ac3c_4_k_cu_ce72e4e9_68914cute7productE)
_ZN39_INTERNAL_22c0ac3c_4_k_cu_ce72e4e9_68914cute7productE:
	.zero		1
	.type		_ZN39_INTERNAL_22c0ac3c_4_k_cu_ce72e4e9_68914cuda3std3__45__cpo3endE,@object
	.size		_ZN39_INTERNAL_22c0ac3c_4_k_cu_ce72e4e9_68914cuda3std3__45__cpo3endE,(_ZN39_INTERNAL_22c0ac3c_4_k_cu_ce72e4e9_68914cuda3std3__419piecewise_constructE - _ZN39_INTERNAL_22c0ac3c_4_k_cu_ce72e4e9_68914cuda3std3__45__cpo3endE)
_ZN39_INTERNAL_22c0ac3c_4_k_cu_ce72e4e9_68914cuda3std3__45__cpo3endE:
	.zero		1
	.type		_ZN39_INTERNAL_22c0ac3c_4_k_cu_ce72e4e9_68914cuda3std3__419piecewise_constructE,@object
	.size		_ZN39_INTERNAL_22c0ac3c_4_k_cu_ce72e4e9_68914cuda3std3__419piecewise_constructE,(_ZN39_INTERNAL_22c0ac3c_4_k_cu_ce72e4e9_68914cuda3std3__45__cpo4cendE - _ZN39_INTERNAL_22c0ac3c_4_k_cu_ce72e4e9_68914cuda3std3__419piecewise_constructE)
_ZN39_INTERNAL_22c0ac3c_4_k_cu_ce72e4e9_68914cuda3std3__419piecewise_constructE:
	.zero		1
	.type		_ZN39_INTERNAL_22c0ac3c_4_k_cu_ce72e4e9_68914cuda3std3__45__cpo4cendE,@object
	.size		_ZN39_INTERNAL_22c0ac3c_4_k_cu_ce72e4e9_68914cuda3std3__45__cpo4cendE,(_ZN39_INTERNAL_22c0ac3c_4_k_cu_ce72e4e9_68914cuda3std6ranges3__45__cpo4swapE - _ZN39_INTERNAL_22c0ac3c_4_k_cu_ce72e4e9_68914cuda3std3__45__cpo4cendE)
_ZN39_INTERNAL_22c0ac3c_4_k_cu_ce72e4e9_68914cuda3std3__45__cpo4cendE:
	.zero		1
	.type		_ZN39_INTERNAL_22c0ac3c_4_k_cu_ce72e4e9_68914cuda3std6ranges3__45__cpo4swapE,@object
	.size		_ZN39_INTERNAL_22c0ac3c_4_k_cu_ce72e4e9_68914cuda3std6ranges3__45__cpo4swapE,(.L_10 - _ZN39_INTERNAL_22c0ac3c_4_k_cu_ce72e4e9_68914cuda3std6ranges3__45__cpo4swapE)
_ZN39_INTERNAL_22c0ac3c_4_k_cu_ce72e4e9_68914cuda3std6ranges3__45__cpo4swapE:
	.zero		1
.L_10:


//--------------------- .nv.constant0._ZN7cutlass13device_kernelINS_4gemm6kernel13GemmUniversalIN4cute5tupleIJiiiiEEENS1_10collective13CollectiveMmaINS1_35MainloopSm100TmaUmmaWarpSpecializedILi4ELi2ELi4ENS5_IJNS4_1CILi1EEESB_SB_EEEEENS5_IJNSA_ILi64EEENSA_ILi256EEESE_EEENS_6half_tENS5_IJlSB_lEEESH_SI_NS4_8TiledMMAINS4_8MMA_AtomIJNS4_20SM100_MMA_F16BF16_SSISH_SH_fLi64ELi256ELNS4_4UMMA5MajorE0ELSN_0ELNSM_7ScaleInE0ELSO_0EEEEEENS4_6LayoutISC_NS5_IJNSA_ILi0EEESS_SS_EEEEENS5_IJNS4_10UnderscoreESV_SV_EEEEENS4_13SM90_TMA_LOADENS4_14ComposedLayoutINS4_7SwizzleILi3ELi4ELi3EEENS4_18smem_ptr_flag_bitsILi16EEENSR_INS5_IJNSA_ILi8EEESE_EEENS5_IJSE_SB_EEEEEEEvNS4_8identityESY_S18_vS19_EENS_8epilogue10collective18CollectiveEpilogueINS1B_23Sm100TmaWarpSpecializedILi4ELi2ELi32ELb1ELb0EEEJSG_NS5_IJNSR_ISE_SB_EES1G_EEESH_SI_SH_SI_NS1B_6fusion15FusionCallbacksIS1F_NS1I_17LinearCombinationISH_fSH_fLNS_15FloatRoundStyleE2EEESG_S1H_JEEENS4_5SM1004TMEM4LOAD26SM100_TMEM_LOAD_16dp256b8xESY_S18_NS4_17SM75_U32x4_LDSM_NENS4_14SM90_TMA_STOREES18_NS4_17SM90_U32x4_STSM_NENS4_39AutoVectorizingCopyWithAssumedAlignmentILi128EEEEEEvvEEEEvNT_6ParamsE --------------------------
	.section	.nv.constant0._ZN7cutlass13device_kernelINS_4gemm6kernel13GemmUniversalIN4cute5tupleIJiiiiEEENS1_10collective13CollectiveMmaINS1_35MainloopSm100TmaUmmaWarpSpecializedILi4ELi2ELi4ENS5_IJNS4_1CILi1EEESB_SB_EEEEENS5_IJNSA_ILi64EEENSA_ILi256EEESE_EEENS_6half_tENS5_IJlSB_lEEESH_SI_NS4_8TiledMMAINS4_8MMA_AtomIJNS4_20SM100_MMA_F16BF16_SSISH_SH_fLi64ELi256ELNS4_4UMMA5MajorE0ELSN_0ELNSM_7ScaleInE0ELSO_0EEEEEENS4_6LayoutISC_NS5_IJNSA_ILi0EEESS_SS_EEEEENS5_IJNS4_10UnderscoreESV_SV_EEEEENS4_13SM90_TMA_LOADENS4_14ComposedLayoutINS4_7SwizzleILi3ELi4ELi3EEENS4_18smem_ptr_flag_bitsILi16EEENSR_INS5_IJNSA_ILi8EEESE_EEENS5_IJSE_SB_EEEEEEEvNS4_8identityESY_S18_vS19_EENS_8epilogue10collective18CollectiveEpilogueINS1B_23Sm100TmaWarpSpecializedILi4ELi2ELi32ELb1ELb0EEEJSG_NS5_IJNSR_ISE_SB_EES1G_EEESH_SI_SH_SI_NS1B_6fusion15FusionCallbacksIS1F_NS1I_17LinearCombinationISH_fSH_fLNS_15FloatRoundStyleE2EEESG_S1H_JEEENS4_5SM1004TMEM4LOAD26SM100_TMEM_LOAD_16dp256b8xESY_S18_NS4_17SM75_U32x4_LDSM_NENS4_14SM90_TMA_STOREES18_NS4_17SM90_U32x4_STSM_NENS4_39AutoVectorizingCopyWithAssumedAlignmentILi128EEEEEEvvEEEEvNT_6ParamsE,"a",@progbits
	.sectionflags	@""
	.align	4
.nv.constant0._ZN7cutlass13device_kernelINS_4gemm6kernel13GemmUniversalIN4cute5tupleIJiiiiEEENS1_10collective13CollectiveMmaINS1_35MainloopSm100TmaUmmaWarpSpecializedILi4ELi2ELi4ENS5_IJNS4_1CILi1EEESB_SB_EEEEENS5_IJNSA_ILi64EEENSA_ILi256EEESE_EEENS_6half_tENS5_IJlSB_lEEESH_SI_NS4_8TiledMMAINS4_8MMA_AtomIJNS4_20SM100_MMA_F16BF16_SSISH_SH_fLi64ELi256ELNS4_4UMMA5MajorE0ELSN_0ELNSM_7ScaleInE0ELSO_0EEEEEENS4_6LayoutISC_NS5_IJNSA_ILi0EEESS_SS_EEEEENS5_IJNS4_10UnderscoreESV_SV_EEEEENS4_13SM90_TMA_LOADENS4_14ComposedLayoutINS4_7SwizzleILi3ELi4ELi3EEENS4_18smem_ptr_flag_bitsILi16EEENSR_INS5_IJNSA_ILi8EEESE_EEENS5_IJSE_SB_EEEEEEEvNS4_8identityESY_S18_vS19_EENS_8epilogue10collective18CollectiveEpilogueINS1B_23Sm100TmaWarpSpecializedILi4ELi2ELi32ELb1ELb0EEEJSG_NS5_IJNSR_ISE_SB_EES1G_EEESH_SI_SH_SI_NS1B_6fusion15FusionCallbacksIS1F_NS1I_17LinearCombinationISH_fSH_fLNS_15FloatRoundStyleE2EEESG_S1H_JEEENS4_5SM1004TMEM4LOAD26SM100_TMEM_LOAD_16dp256b8xESY_S18_NS4_17SM75_U32x4_LDSM_NENS4_14SM90_TMA_STOREES18_NS4_17SM90_U32x4_STSM_NENS4_39AutoVectorizingCopyWithAssumedAlignmentILi128EEEEEEvvEEEEvNT_6ParamsE:
	.zero		2944


//--------------------- SYMBOLS --------------------------

	.type		.nv.reservedSmem.offset0,@object
	.size		.nv.reservedSmem.offset0,0x4
	.type		.nv.reservedSmem.cap,@object
	.size		.nv.reservedSmem.cap,0x4
	.type		__assertfail,@function
